// auto-generated by cutlass_sweep.gemm — config: {"arch": "sm_100", "cluster_m": 2, "cluster_n": 1, "dtype": "tf32", "stages": 0, "tile_k": 64, "tile_m": 128, "tile_n": 256}
#include "cutlass/cutlass.h"
#include "cutlass/gemm/collective/collective_builder.hpp"
#include "cutlass/gemm/device/gemm_universal_adapter.h"
#include "cutlass/gemm/kernel/gemm_universal.hpp"
#include "cutlass/epilogue/collective/collective_builder.hpp"

using ElemA = cutlass::tfloat32_t;
using ElemB = cutlass::tfloat32_t;
using ElemCD = cutlass::tfloat32_t;
using Acc  = float;
using TileShape    = cute::Shape<cute::_128, cute::_256, cute::_64>;
using ClusterShape = cute::Shape<cute::_2, cute::_1, cute::_1>;

using CollectiveEpilogue = typename cutlass::epilogue::collective::CollectiveBuilder<
    cutlass::arch::Sm100, cutlass::arch::OpClassTensorOp,
    TileShape, ClusterShape,
    cutlass::epilogue::collective::EpilogueTileAuto,
    Acc, Acc,
    ElemCD, cutlass::layout::RowMajor, 128 / cutlass::sizeof_bits<ElemCD>::value,
    ElemCD, cutlass::layout::RowMajor, 128 / cutlass::sizeof_bits<ElemCD>::value,
    cutlass::epilogue::collective::EpilogueScheduleAuto
  >::CollectiveOp;

using CollectiveMainloop = typename cutlass::gemm::collective::CollectiveBuilder<
    cutlass::arch::Sm100, cutlass::arch::OpClassTensorOp,
    ElemA, cutlass::layout::RowMajor, 128 / cutlass::sizeof_bits<ElemA>::value,
    ElemB, cutlass::layout::ColumnMajor, 128 / cutlass::sizeof_bits<ElemB>::value,
    Acc,
    TileShape, ClusterShape,
    cutlass::gemm::collective::StageCountAutoCarveout<static_cast<int>(sizeof(typename CollectiveEpilogue::SharedStorage))>,
    cutlass::gemm::collective::KernelScheduleAuto
  >::CollectiveOp;

using GemmKernel = cutlass::gemm::kernel::GemmUniversal<
    cute::Shape<int,int,int,int>,
    CollectiveMainloop,
    CollectiveEpilogue
>;
using Gemm = cutlass::gemm::device::GemmUniversalAdapter<GemmKernel>;

// Force the device kernel symbol into the cubin without needing a host main.
auto* _anchor = &cutlass::device_kernel<GemmKernel>;


// ===== COMPILED SASS (sm_100a) =====

	.target	sm_100a

	.elftype	@"ET_EXEC"


//--------------------- .note.nv.tkinfo           --------------------------
	.section	.note.nv.tkinfo,"",@"SHT_NOTE"
	.sectionflags	@"SHF_NOTE_NV_TKINFO"
	.tkinfo
        /*0018*/ 	.word	0x00000002
        /*0030*/ 	.string	""
        /*0030*/ 	.string	"ptxas"
        /*0030*/ 	.string	"Cuda compilation tools, release 13.0, V13.0.88"
        /*0030*/ 	.string	"Build cuda_13.0.r13.0/compiler.36424714_0"
        /*0030*/ 	.string	"-arch sm_100a -m 64 "



//--------------------- .note.nv.cuinfo           --------------------------
	.section	.note.nv.cuinfo,"",@"SHT_NOTE"
	.sectionflags	@"SHF_NOTE_NV_CUINFO"
        /*0018*/ 	.short	0x0002
        /*001a*/ 	.short	0x0064
        /*001c*/ 	.short	0x0082
	.zero		2


//--------------------- .nv.info                  --------------------------
	.section	.nv.info,"",@"SHT_CUDA_INFO"
	.align	4


	//----- nvinfo : EIATTR_REGCOUNT
	.align		4
        /*0000*/ 	.byte	0x04, 0x2f
        /*0002*/ 	.short	(.L_19 - .L_18)
	.align		4
.L_18:
        /*0004*/ 	.word	index@(_ZN7cutlass13device_kernelINS_4gemm6kernel13GemmUniversalIN4cute5tupleIJiiiiEEENS1_10collective13CollectiveMmaINS1_35MainloopSm100TmaUmmaWarpSpecializedILi4ELi2ELi4ENS5_IJNS4_1CILi2EEENSA_ILi1EEESC_EEEEENS5_IJNSA_ILi128EEENSA_ILi256EEENSA_ILi64EEEEEENS_10tfloat32_tENS5_IJlSC_lEEESJ_SK_NS4_8TiledMMAINS4_8MMA_AtomIJNS4_23SM100_MMA_TF32_2x1SM_SSISJ_SJ_fLi128ELi256ELNS4_4UMMA5MajorE0ELSP_0ELNSO_7ScaleInE0ELSQ_0EEEEEENS4_6LayoutINS5_IJSC_SC_SC_EEENS5_IJNSA_ILi0EEESV_SV_EEEEENS5_IJNS4_10UnderscoreESY_SY_EEEEENS4_18SM100_TMA_2SM_LOADENS4_14ComposedLayoutINS4_7SwizzleILi3ELi4ELi3EEENS4_18smem_ptr_flag_bitsILi32EEENST_INS5_IJNSA_ILi8EEENSA_ILi32EEEEEENS5_IJS18_SC_EEEEEEEvNS4_8identityES11_S1C_vS1D_EENS_8epilogue10collective18CollectiveEpilogueINS1F_23Sm100TmaWarpSpecializedILi4ELi2ELi16ELb1ELb0EEEJNS5_IJSH_SG_SH_EEENS5_IJNST_ISH_SC_EENST_INS5_IJNSA_ILi16EEESB_EEENS5_IJSC_SF_EEEEEEEESJ_SK_SJ_SK_NS1F_6fusion15FusionCallbacksIS1J_NS1R_17LinearCombinationISJ_fSJ_fLNS_15FloatRoundStyleE2EEES1K_S1Q_JEEENS4_5SM1004TMEM4LOAD26SM100_TMEM_LOAD_32dp32b16xENS4_13SM90_TMA_LOADENS12_INS13_ILi2ELi4ELi3EEES16_NST_INS5_IJS17_S1M_EEENS5_IJS1M_SC_EEEEEEENS4_39AutoVectorizingCopyWithAssumedAlignmentILi128EEENS4_14SM90_TMA_STOREES26_S28_S28_EEEvvEEEEvNT_6ParamsE)
        /*0008*/ 	.word	0x00000060


	//----- nvinfo : EIATTR_FRAME_SIZE
	.align		4
.L_19:
        /*000c*/ 	.byte	0x04, 0x11
        /*000e*/ 	.short	(.L_21 - .L_20)
	.align		4
.L_20:
        /*0010*/ 	.word	index@($__internal_2_$__cuda_sm10x_tcgen05_guardrail_trap_unallocated_columns_being_dealloced)
        /*0014*/ 	.word	0x00000000


	//----- nvinfo : EIATTR_FRAME_SIZE
	.align		4
.L_21:
        /*0018*/ 	.byte	0x04, 0x11
        /*001a*/ 	.short	(.L_23 - .L_22)
	.align		4
.L_22:
        /*001c*/ 	.word	index@($__internal_1_$__cuda_sm10x_tcgen05_guardrail_trap_phase_invalid_during_alloc)
        /*0020*/ 	.word	0x00000000


	//----- nvinfo : EIATTR_FRAME_SIZE
	.align		4
.L_23:
        /*0024*/ 	.byte	0x04, 0x11
        /*0026*/ 	.short	(.L_25 - .L_24)
	.align		4
.L_24:
        /*0028*/ 	.word	index@($__internal_0_$__cuda_sm10x_tcgen05_guardrail_trap_col_being_dealloced_not_returned_by_alloc)
        /*002c*/ 	.word	0x00000000


	//----- nvinfo : EIATTR_FRAME_SIZE
	.align		4
.L_25:
        /*0030*/ 	.byte	0x04, 0x11
        /*0032*/ 	.short	(.L_27 - .L_26)
	.align		4
.L_26:
        /*0034*/ 	.word	index@(_ZN7cutlass13device_kernelINS_4gemm6kernel13GemmUniversalIN4cute5tupleIJiiiiEEENS1_10collective13CollectiveMmaINS1_35MainloopSm100TmaUmmaWarpSpecializedILi4ELi2ELi4ENS5_IJNS4_1CILi2EEENSA_ILi1EEESC_EEEEENS5_IJNSA_ILi128EEENSA_ILi256EEENSA_ILi64EEEEEENS_10tfloat32_tENS5_IJlSC_lEEESJ_SK_NS4_8TiledMMAINS4_8MMA_AtomIJNS4_23SM100_MMA_TF32_2x1SM_SSISJ_SJ_fLi128ELi256ELNS4_4UMMA5MajorE0ELSP_0ELNSO_7ScaleInE0ELSQ_0EEEEEENS4_6LayoutINS5_IJSC_SC_SC_EEENS5_IJNSA_ILi0EEESV_SV_EEEEENS5_IJNS4_10UnderscoreESY_SY_EEEEENS4_18SM100_TMA_2SM_LOADENS4_14ComposedLayoutINS4_7SwizzleILi3ELi4ELi3EEENS4_18smem_ptr_flag_bitsILi32EEENST_INS5_IJNSA_ILi8EEENSA_ILi32EEEEEENS5_IJS18_SC_EEEEEEEvNS4_8identityES11_S1C_vS1D_EENS_8epilogue10collective18CollectiveEpilogueINS1F_23Sm100TmaWarpSpecializedILi4ELi2ELi16ELb1ELb0EEEJNS5_IJSH_SG_SH_EEENS5_IJNST_ISH_SC_EENST_INS5_IJNSA_ILi16EEESB_EEENS5_IJSC_SF_EEEEEEEESJ_SK_SJ_SK_NS1F_6fusion15FusionCallbacksIS1J_NS1R_17LinearCombinationISJ_fSJ_fLNS_15FloatRoundStyleE2EEES1K_S1Q_JEEENS4_5SM1004TMEM4LOAD26SM100_TMEM_LOAD_32dp32b16xENS4_13SM90_TMA_LOADENS12_INS13_ILi2ELi4ELi3EEES16_NST_INS5_IJS17_S1M_EEENS5_IJS1M_SC_EEEEEEENS4_39AutoVectorizingCopyWithAssumedAlignmentILi128EEENS4_14SM90_TMA_STOREES26_S28_S28_EEEvvEEEEvNT_6ParamsE)
        /*0038*/ 	.word	0x00000000


	//----- nvinfo : EIATTR_MIN_STACK_SIZE
	.align		4
.L_27:
        /*003c*/ 	.byte	0x04, 0x12
        /*003e*/ 	.short	(.L_29 - .L_28)
	.align		4
.L_28:
        /*0040*/ 	.word	index@(_ZN7cutlass13device_kernelINS_4gemm6kernel13GemmUniversalIN4cute5tupleIJiiiiEEENS1_10collective13CollectiveMmaINS1_35MainloopSm100TmaUmmaWarpSpecializedILi4ELi2ELi4ENS5_IJNS4_1CILi2EEENSA_ILi1EEESC_EEEEENS5_IJNSA_ILi128EEENSA_ILi256EEENSA_ILi64EEEEEENS_10tfloat32_tENS5_IJlSC_lEEESJ_SK_NS4_8TiledMMAINS4_8MMA_AtomIJNS4_23SM100_MMA_TF32_2x1SM_SSISJ_SJ_fLi128ELi256ELNS4_4UMMA5MajorE0ELSP_0ELNSO_7ScaleInE0ELSQ_0EEEEEENS4_6LayoutINS5_IJSC_SC_SC_EEENS5_IJNSA_ILi0EEESV_SV_EEEEENS5_IJNS4_10UnderscoreESY_SY_EEEEENS4_18SM100_TMA_2SM_LOADENS4_14ComposedLayoutINS4_7SwizzleILi3ELi4ELi3EEENS4_18smem_ptr_flag_bitsILi32EEENST_INS5_IJNSA_ILi8EEENSA_ILi32EEEEEENS5_IJS18_SC_EEEEEEEvNS4_8identityES11_S1C_vS1D_EENS_8epilogue10collective18CollectiveEpilogueINS1F_23Sm100TmaWarpSpecializedILi4ELi2ELi16ELb1ELb0EEEJNS5_IJSH_SG_SH_EEENS5_IJNST_ISH_SC_EENST_INS5_IJNSA_ILi16EEESB_EEENS5_IJSC_SF_EEEEEEEESJ_SK_SJ_SK_NS1F_6fusion15FusionCallbacksIS1J_NS1R_17LinearCombinationISJ_fSJ_fLNS_15FloatRoundStyleE2EEES1K_S1Q_JEEENS4_5SM1004TMEM4LOAD26SM100_TMEM_LOAD_32dp32b16xENS4_13SM90_TMA_LOADENS12_INS13_ILi2ELi4ELi3EEES16_NST_INS5_IJS17_S1M_EEENS5_IJS1M_SC_EEEEEEENS4_39AutoVectorizingCopyWithAssumedAlignmentILi128EEENS4_14SM90_TMA_STOREES26_S28_S28_EEEvvEEEEvNT_6ParamsE)
        /*0044*/ 	.word	0x00000000
.L_29:


//--------------------- .nv.compat                --------------------------
	.section	.nv.compat,"",@"SHT_CUDA_COMPAT_INFO"
	.align	4
        /*0000*/ 	.byte	0x02, 0x09, 0x01, 0x00, 0x02, 0x02, 0x02, 0x00, 0x02, 0x05, 0x05, 0x00, 0x03, 0x07, 0x01, 0x01
        /*0010*/ 	.byte	0x02, 0x03, 0x01, 0x00, 0x02, 0x06, 0x01, 0x00, 0x04, 0x0b, 0x08, 0x00, 0x09, 0x00, 0x00, 0x00
        /*0020*/ 	.byte	0x00, 0x00, 0x00, 0x00


//--------------------- .nv.info._ZN7cutlass13device_kernelINS_4gemm6kernel13GemmUniversalIN4cute5tupleIJiiiiEEENS1_10collective13CollectiveMmaINS1_35MainloopSm100TmaUmmaWarpSpecializedILi4ELi2ELi4ENS5_IJNS4_1CILi2EEENSA_ILi1EEESC_EEEEENS5_IJNSA_ILi128EEENSA_ILi256EEENSA_ILi64EEEEEENS_10tfloat32_tENS5_IJlSC_lEEESJ_SK_NS4_8TiledMMAINS4_8MMA_AtomIJNS4_23SM100_MMA_TF32_2x1SM_SSISJ_SJ_fLi128ELi256ELNS4_4UMMA5MajorE0ELSP_0ELNSO_7ScaleInE0ELSQ_0EEEEEENS4_6LayoutINS5_IJSC_SC_SC_EEENS5_IJNSA_ILi0EEESV_SV_EEEEENS5_IJNS4_10UnderscoreESY_SY_EEEEENS4_18SM100_TMA_2SM_LOADENS4_14ComposedLayoutINS4_7SwizzleILi3ELi4ELi3EEENS4_18smem_ptr_flag_bitsILi32EEENST_INS5_IJNSA_ILi8EEENSA_ILi32EEEEEENS5_IJS18_SC_EEEEEEEvNS4_8identityES11_S1C_vS1D_EENS_8epilogue10collective18CollectiveEpilogueINS1F_23Sm100TmaWarpSpecializedILi4ELi2ELi16ELb1ELb0EEEJNS5_IJSH_SG_SH_EEENS5_IJNST_ISH_SC_EENST_INS5_IJNSA_ILi16EEESB_EEENS5_IJSC_SF_EEEEEEEESJ_SK_SJ_SK_NS1F_6fusion15FusionCallbacksIS1J_NS1R_17LinearCombinationISJ_fSJ_fLNS_15FloatRoundStyleE2EEES1K_S1Q_JEEENS4_5SM1004TMEM4LOAD26SM100_TMEM_LOAD_32dp32b16xENS4_13SM90_TMA_LOADENS12_INS13_ILi2ELi4ELi3EEES16_NST_INS5_IJS17_S1M_EEENS5_IJS1M_SC_EEEEEEENS4_39AutoVectorizingCopyWithAssumedAlignmentILi128EEENS4_14SM90_TMA_STOREES26_S28_S28_EEEvvEEEEvNT_6ParamsE --------------------------
	.section	.nv.info._ZN7cutlass13device_kernelINS_4gemm6kernel13GemmUniversalIN4cute5tupleIJiiiiEEENS1_10collective13CollectiveMmaINS1_35MainloopSm100TmaUmmaWarpSpecializedILi4ELi2ELi4ENS5_IJNS4_1CILi2EEENSA_ILi1EEESC_EEEEENS5_IJNSA_ILi128EEENSA_ILi256EEENSA_ILi64EEEEEENS_10tfloat32_tENS5_IJlSC_lEEESJ_SK_NS4_8TiledMMAINS4_8MMA_AtomIJNS4_23SM100_MMA_TF32_2x1SM_SSISJ_SJ_fLi128ELi256ELNS4_4UMMA5MajorE0ELSP_0ELNSO_7ScaleInE0ELSQ_0EEEEEENS4_6LayoutINS5_IJSC_SC_SC_EEENS5_IJNSA_ILi0EEESV_SV_EEEEENS5_IJNS4_10UnderscoreESY_SY_EEEEENS4_18SM100_TMA_2SM_LOADENS4_14ComposedLayoutINS4_7SwizzleILi3ELi4ELi3EEENS4_18smem_ptr_flag_bitsILi32EEENST_INS5_IJNSA_ILi8EEENSA_ILi32EEEEEENS5_IJS18_SC_EEEEEEEvNS4_8identityES11_S1C_vS1D_EENS_8epilogue10collective18CollectiveEpilogueINS1F_23Sm100TmaWarpSpecializedILi4ELi2ELi16ELb1ELb0EEEJNS5_IJSH_SG_SH_EEENS5_IJNST_ISH_SC_EENST_INS5_IJNSA_ILi16EEESB_EEENS5_IJSC_SF_EEEEEEEESJ_SK_SJ_SK_NS1F_6fusion15FusionCallbacksIS1J_NS1R_17LinearCombinationISJ_fSJ_fLNS_15FloatRoundStyleE2EEES1K_S1Q_JEEENS4_5SM1004TMEM4LOAD26SM100_TMEM_LOAD_32dp32b16xENS4_13SM90_TMA_LOADENS12_INS13_ILi2ELi4ELi3EEES16_NST_INS5_IJS17_S1M_EEENS5_IJS1M_SC_EEEEEEENS4_39AutoVectorizingCopyWithAssumedAlignmentILi128EEENS4_14SM90_TMA_STOREES26_S28_S28_EEEvvEEEEvNT_6ParamsE,"",@"SHT_CUDA_INFO"
	.sectionflags	@""
	.align	4


	//----- nvinfo : EIATTR_CUDA_API_VERSION
	.align		4
        /*0000*/ 	.byte	0x04, 0x37
        /*0002*/ 	.short	(.L_31 - .L_30)
.L_30:
        /*0004*/ 	.word	0x00000082


	//----- nvinfo : EIATTR_KPARAM_INFO
	.align		4
.L_31:
        /*0008*/ 	.byte	0x04, 0x17
        /*000a*/ 	.short	(.L_33 - .L_32)
.L_32:
        /*000c*/ 	.word	0x00000000
        /*0010*/ 	.short	0x0000
        /*0012*/ 	.short	0x0000
        /*0014*/ 	.byte	0x00, 0xf0, 0x01, 0x20


	//----- nvinfo : EIATTR_AT_ENTRY_FRAGMENTS
	.align		4
.L_33:
        /*0018*/ 	.byte	0x04, 0x4f
        /*001a*/ 	.short	(.L_35 - .L_34)


	//   ....[0]....
.L_34:
        /*001c*/ 	.word	0x00000007


	//----- nvinfo : EIATTR_RESERVED_SMEM_USED
	.align		4
.L_35:
        /*0020*/ 	.byte	0x01, 0x41
	.zero		2


	//----- nvinfo : EIATTR_SPARSE_MMA_MASK
	.align		4
        /*0024*/ 	.byte	0x03, 0x50
        /*0026*/ 	.short	0x0000


	//----- nvinfo : EIATTR_TCGEN05_2CTA_USED
	.align		4
        /*0028*/ 	.byte	0x01, 0x52
	.zero		2


	//----- nvinfo : EIATTR_MAXREG_COUNT
	.align		4
        /*002c*/ 	.byte	0x03, 0x1b
        /*002e*/ 	.short	0x00ff


	//----- nvinfo : EIATTR_NUM_BARRIERS
	.align		4
        /*0030*/ 	.byte	0x02, 0x4c
        /*0032*/ 	.byte	0x07
	.zero		1


	//----- nvinfo : EIATTR_EXTERNS
	.align		4
        /*0034*/ 	.byte	0x04, 0x0f
        /*0036*/ 	.short	(.L_37 - .L_36)


	//   ....[0]....
	.align		4
.L_36:
        /*0038*/ 	.word	index@(__assertfail)


	//----- nvinfo : EIATTR_MERCURY_ISA_VERSION
	.align		4
.L_37:
        /*003c*/ 	.byte	0x03, 0x5f
        /*003e*/ 	.short	0x0101


	//----- nvinfo : EIATTR_INT_WARP_WIDE_INSTR_OFFSETS
	.align		4
        /*0040*/ 	.byte	0x04, 0x31
        /*0042*/ 	.short	(.L_39 - .L_38)


	//   ....[0]....
.L_38:
        /*0044*/ 	.word	0x00000d10


	//   ....[1]....
        /*0048*/ 	.word	0x00000db0


	//   ....[2]....
        /*004c*/ 	.word	0x00002280


	//   ....[3]....
        /*0050*/ 	.word	0x00004320


	//   ....[4]....
        /*0054*/ 	.word	0x00004340


	//   ....[5]....
        /*0058*/ 	.word	0x00004370


	//   ....[6]....
        /*005c*/ 	.word	0x00004ca0


	//   ....[7]....
        /*0060*/ 	.word	0x00004cc0


	//   ....[8]....
        /*0064*/ 	.word	0x00004db0


	//   ....[9]....
        /*0068*/ 	.word	0x00004e70


	//   ....[10]....
        /*006c*/ 	.word	0x00004e90


	//   ....[11]....
        /*0070*/ 	.word	0x00004f80


	//   ....[12]....
        /*0074*/ 	.word	0x00005050


	//   ....[13]....
        /*0078*/ 	.word	0x00005070


	//   ....[14]....
        /*007c*/ 	.word	0x00005150


	//   ....[15]....
        /*0080*/ 	.word	0x00005220


	//   ....[16]....
        /*0084*/ 	.word	0x00005240


	//   ....[17]....
        /*0088*/ 	.word	0x00005330


	//   ....[18]....
        /*008c*/ 	.word	0x00005410


	//   ....[19]....
        /*0090*/ 	.word	0x00005430


	//   ....[20]....
        /*0094*/ 	.word	0x00005520


	//   ....[21]....
        /*0098*/ 	.word	0x000055f0


	//   ....[22]....
        /*009c*/ 	.word	0x00005610


	//   ....[23]....
        /*00a0*/ 	.word	0x00005710


	//   ....[24]....
        /*00a4*/ 	.word	0x000057e0


	//   ....[25]....
        /*00a8*/ 	.word	0x00005800


	//   ....[26]....
        /*00ac*/ 	.word	0x00005940


	//   ....[27]....
        /*00b0*/ 	.word	0x00005ab0


	//   ....[28]....
        /*00b4*/ 	.word	0x00005ac0


	//   ....[29]....
        /*00b8*/ 	.word	0x00005c50


	//----- nvinfo : EIATTR_COOP_GROUP_MASK_REGIDS
	.align		4
.L_39:
        /*00bc*/ 	.byte	0x04, 0x29
        /*00be*/ 	.short	(.L_41 - .L_40)


	//   ....[0]....
.L_40:
        /*00c0*/ 	.word	0xffffffff


	//   ....[1]....
        /*00c4*/ 	.word	0xffffffff


	//   ....[2]....
        /*00c8*/ 	.word	0xffffffff


	//   ....[3]....
        /*00cc*/ 	.word	0xffffffff


	//   ....[4]....
        /*00d0*/ 	.word	0xffffffff


	//   ....[5]....
        /*00d4*/ 	.word	0xffffffff


	//   ....[6]....
        /*00d8*/ 	.word	0xffffffff


	//   ....[7]....
        /*00dc*/ 	.word	0xffffffff


	//   ....[8]....
        /*00e0*/ 	.word	0xffffffff


	//   ....[9]....
        /*00e4*/ 	.word	0xffffffff


	//   ....[10]....
        /*00e8*/ 	.word	0xffffffff


	//   ....[11]....
        /*00ec*/ 	.word	0xffffffff


	//   ....[12]....
        /*00f0*/ 	.word	0xffffffff


	//   ....[13]....
        /*00f4*/ 	.word	0xffffffff


	//----- nvinfo : EIATTR_COOP_GROUP_INSTR_OFFSETS
	.align		4
.L_41:
        /*00f8*/ 	.byte	0x04, 0x28
        /*00fa*/ 	.short	(.L_43 - .L_42)


	//   ....[0]....
.L_42:
        /*00fc*/ 	.word	0x000000c0


	//   ....[1]....
        /*0100*/ 	.word	0x00000500


	//   ....[2]....
        /*0104*/ 	.word	0x00000680


	//   ....[3]....
        /*0108*/ 	.word	0x00000810


	//   ....[4]....
        /*010c*/ 	.word	0x00000900


	//   ....[5]....
        /*0110*/ 	.word	0x00000a60


	//   ....[6]....
        /*0114*/ 	.word	0x00000bf0


	//   ....[7]....
        /*0118*/ 	.word	0x00000e30


	//   ....[8]....
        /*011c*/ 	.word	0x00002160


	//   ....[9]....
        /*0120*/ 	.word	0x00002f40


	//   ....[10]....
        /*0124*/ 	.word	0x00003410


	//   ....[11]....
        /*0128*/ 	.word	0x00003440


	//   ....[12]....
        /*012c*/ 	.word	0x00004220


	//   ....[13]....
        /*0130*/ 	.word	0x00004430


	//----- nvinfo : EIATTR_VRC_CTA_INIT_COUNT
	.align		4
.L_43:
        /*0134*/ 	.byte	0x02, 0x4a
        /*0136*/ 	.byte	0x80
	.zero		1


	//----- nvinfo : EIATTR_SYSCALL_OFFSETS
	.align		4
        /*0138*/ 	.byte	0x04, 0x46
        /*013a*/ 	.short	(.L_45 - .L_44)


	//   ....[0]....
.L_44:
        /*013c*/ 	.word	0x00006730


	//   ....[1]....
        /*0140*/ 	.word	0x00006820


	//   ....[2]....
        /*0144*/ 	.word	0x00006f80


	//   ....[3]....
        /*0148*/ 	.word	0x00007940


	//   ....[4]....
        /*014c*/ 	.word	0x000082e0


	//   ....[5]....
        /*0150*/ 	.word	0x00008cd0


	//   ....[6]....
        /*0154*/ 	.word	0x000096c0


	//   ....[7]....
        /*0158*/ 	.word	0x0000a0d0


	//   ....[8]....
        /*015c*/ 	.word	0x0000aac0


	//   ....[9]....
        /*0160*/ 	.word	0x0000b460


	//----- nvinfo : EIATTR_MBARRIER_INSTR_OFFSETS
	.align		4
.L_45:
        /*0164*/ 	.byte	0x04, 0x39
        /*0166*/ 	.short	(.L_47 - .L_46)


	//   ....[0]....
.L_46:
        /*0168*/ 	.word	0x000005f0
        /*016c*/ 	.word	0x000000ff
        /*0170*/ 	.word	0x00000000
        /*0174*/ 	.short	0x0100
        /*0176*/ 	.byte	0x08
	.zero		1


	//   ....[1]....
        /*0178*/ 	.word	0x00000600
        /*017c*/ 	.word	0x000000ff
        /*0180*/ 	.word	0x00000020
        /*0184*/ 	.short	0x0100
        /*0186*/ 	.byte	0x08
	.zero		1


	//   ....[2]....
        /*0188*/ 	.word	0x00000610
        /*018c*/ 	.word	0x000000ff
        /*0190*/ 	.word	0x00000008
        /*0194*/ 	.short	0x0100
        /*0196*/ 	.byte	0x08
	.zero		1


	//   ....[3]....
        /*0198*/ 	.word	0x00000620
        /*019c*/ 	.word	0x000000ff
        /*01a0*/ 	.word	0x00000028
        /*01a4*/ 	.short	0x0100
        /*01a6*/ 	.byte	0x08
	.zero		1


	//   ....[4]....
        /*01a8*/ 	.word	0x00000630
        /*01ac*/ 	.word	0x000000ff
        /*01b0*/ 	.word	0x00000010
        /*01b4*/ 	.short	0x0100
        /*01b6*/ 	.byte	0x08
	.zero		1


	//   ....[5]....
        /*01b8*/ 	.word	0x00000640
        /*01bc*/ 	.word	0x000000ff
        /*01c0*/ 	.word	0x00000030
        /*01c4*/ 	.short	0x0100
        /*01c6*/ 	.byte	0x08
	.zero		1


	//   ....[6]....
        /*01c8*/ 	.word	0x00000650
        /*01cc*/ 	.word	0x000000ff
        /*01d0*/ 	.word	0x00000018
        /*01d4*/ 	.short	0x0100
        /*01d6*/ 	.byte	0x08
	.zero		1


	//   ....[7]....
        /*01d8*/ 	.word	0x00000660
        /*01dc*/ 	.word	0x000000ff
        /*01e0*/ 	.word	0x00000038
        /*01e4*/ 	.short	0x0100
        /*01e6*/ 	.byte	0x08
	.zero		1


	//   ....[8]....
        /*01e8*/ 	.word	0x00000780
        /*01ec*/ 	.word	0x000000ff
        /*01f0*/ 	.word	0x00000040
        /*01f4*/ 	.short	0x0100
        /*01f6*/ 	.byte	0x09
	.zero		1


	//   ....[9]....
        /*01f8*/ 	.word	0x00000790
        /*01fc*/ 	.word	0x000000ff
        /*0200*/ 	.word	0x00000060
        /*0204*/ 	.short	0x0100
        /*0206*/ 	.byte	0x09
	.zero		1


	//   ....[10]....
        /*0208*/ 	.word	0x000007a0
        /*020c*/ 	.word	0x000000ff
        /*0210*/ 	.word	0x00000048
        /*0214*/ 	.short	0x0100
        /*0216*/ 	.byte	0x09
	.zero		1


	//   ....[11]....
        /*0218*/ 	.word	0x000007b0
        /*021c*/ 	.word	0x000000ff
        /*0220*/ 	.word	0x00000068
        /*0224*/ 	.short	0x0100
        /*0226*/ 	.byte	0x09
	.zero		1


	//   ....[12]....
        /*0228*/ 	.word	0x000007c0
        /*022c*/ 	.word	0x000000ff
        /*0230*/ 	.word	0x00000050
        /*0234*/ 	.short	0x0100
        /*0236*/ 	.byte	0x09
	.zero		1


	//   ....[13]....
        /*0238*/ 	.word	0x000007d0
        /*023c*/ 	.word	0x000000ff
        /*0240*/ 	.word	0x00000070
        /*0244*/ 	.short	0x0100
        /*0246*/ 	.byte	0x09
	.zero		1


	//   ....[14]....
        /*0248*/ 	.word	0x000007e0
        /*024c*/ 	.word	0x000000ff
        /*0250*/ 	.word	0x00000058
        /*0254*/ 	.short	0x0100
        /*0256*/ 	.byte	0x09
	.zero		1


	//   ....[15]....
        /*0258*/ 	.word	0x000007f0
        /*025c*/ 	.word	0x000000ff
        /*0260*/ 	.word	0x00000078
        /*0264*/ 	.short	0x0100
        /*0266*/ 	.byte	0x09
	.zero		1


	//   ....[16]....
        /*0268*/ 	.word	0x000008d0
        /*026c*/ 	.word	0x000000ff
        /*0270*/ 	.word	0x00000080
        /*0274*/ 	.short	0x0100
        /*0276*/ 	.byte	0x08
	.zero		1


	//   ....[17]....
        /*0278*/ 	.word	0x000008e0
        /*027c*/ 	.word	0x000000ff
        /*0280*/ 	.word	0x00000088
        /*0284*/ 	.short	0x0100
        /*0286*/ 	.byte	0x08
	.zero		1


	//   ....[18]....
        /*0288*/ 	.word	0x00000a10
        /*028c*/ 	.word	0x000000ff
        /*0290*/ 	.word	0x00000090
        /*0294*/ 	.short	0x0100
        /*0296*/ 	.byte	0x08
	.zero		1


	//   ....[19]....
        /*0298*/ 	.word	0x00000a20
        /*029c*/ 	.word	0x000000ff
        /*02a0*/ 	.word	0x000000a0
        /*02a4*/ 	.short	0x0100
        /*02a6*/ 	.byte	0x08
	.zero		1


	//   ....[20]....
        /*02a8*/ 	.word	0x00000a30
        /*02ac*/ 	.word	0x000000ff
        /*02b0*/ 	.word	0x00000098
        /*02b4*/ 	.short	0x0100
        /*02b6*/ 	.byte	0x08
	.zero		1


	//   ....[21]....
        /*02b8*/ 	.word	0x00000a40
        /*02bc*/ 	.word	0x000000ff
        /*02c0*/ 	.word	0x000000a8
        /*02c4*/ 	.short	0x0100
        /*02c6*/ 	.byte	0x08
	.zero		1


	//   ....[22]....
        /*02c8*/ 	.word	0x00000b60
        /*02cc*/ 	.word	0x000000ff
        /*02d0*/ 	.word	0x000000b0
        /*02d4*/ 	.short	0x0100
        /*02d6*/ 	.byte	0x09
	.zero		1


	//   ....[23]....
        /*02d8*/ 	.word	0x00000b70
        /*02dc*/ 	.word	0x000000ff
        /*02e0*/ 	.word	0x000000d0
        /*02e4*/ 	.short	0x0100
        /*02e6*/ 	.byte	0x09
	.zero		1


	//   ....[24]....
        /*02e8*/ 	.word	0x00000b80
        /*02ec*/ 	.word	0x000000ff
        /*02f0*/ 	.word	0x000000b8
        /*02f4*/ 	.short	0x0100
        /*02f6*/ 	.byte	0x09
	.zero		1


	//   ....[25]....
        /*02f8*/ 	.word	0x00000b90
        /*02fc*/ 	.word	0x000000ff
        /*0300*/ 	.word	0x000000d8
        /*0304*/ 	.short	0x0100
        /*0306*/ 	.byte	0x09
	.zero		1


	//   ....[26]....
        /*0308*/ 	.word	0x00000ba0
        /*030c*/ 	.word	0x000000ff
        /*0310*/ 	.word	0x000000c0
        /*0314*/ 	.short	0x0100
        /*0316*/ 	.byte	0x09
	.zero		1


	//   ....[27]....
        /*0318*/ 	.word	0x00000bb0
        /*031c*/ 	.word	0x000000ff
        /*0320*/ 	.word	0x000000e0
        /*0324*/ 	.short	0x0100
        /*0326*/ 	.byte	0x09
	.zero		1


	//   ....[28]....
        /*0328*/ 	.word	0x00000bc0
        /*032c*/ 	.word	0x000000ff
        /*0330*/ 	.word	0x000000c8
        /*0334*/ 	.short	0x0100
        /*0336*/ 	.byte	0x09
	.zero		1


	//   ....[29]....
        /*0338*/ 	.word	0x00000bd0
        /*033c*/ 	.word	0x000000ff
        /*0340*/ 	.word	0x000000e8
        /*0344*/ 	.short	0x0100
        /*0346*/ 	.byte	0x09
	.zero		1


	//   ....[30]....
        /*0348*/ 	.word	0x00000cc0
        /*034c*/ 	.word	0x000000ff
        /*0350*/ 	.word	0x000000f0
        /*0354*/ 	.short	0x0100
        /*0356*/ 	.byte	0x08
	.zero		1


	//   ....[31]....
        /*0358*/ 	.word	0x00000cd0
        /*035c*/ 	.word	0x000000ff
        /*0360*/ 	.word	0x00000100
        /*0364*/ 	.short	0x0100
        /*0366*/ 	.byte	0x08
	.zero		1


	//   ....[32]....
        /*0368*/ 	.word	0x00000ce0
        /*036c*/ 	.word	0x000000ff
        /*0370*/ 	.word	0x000000f8
        /*0374*/ 	.short	0x0100
        /*0376*/ 	.byte	0x08
	.zero		1


	//   ....[33]....
        /*0378*/ 	.word	0x00000cf0
        /*037c*/ 	.word	0x000000ff
        /*0380*/ 	.word	0x00000108
        /*0384*/ 	.short	0x0100
        /*0386*/ 	.byte	0x08
	.zero		1


	//   ....[34]....
        /*0388*/ 	.word	0x00000de0
        /*038c*/ 	.word	0x000000ff
        /*0390*/ 	.word	0x00000110
        /*0394*/ 	.short	0x0100
        /*0396*/ 	.byte	0x06
	.zero		1


	//   ....[35]....
        /*0398*/ 	.word	0x00001800
        /*039c*/ 	.word	0x00000003
        /*03a0*/ 	.word	0x00000100
        /*03a4*/ 	.short	0x010a
        /*03a6*/ 	.byte	0xff
	.zero		1


	//   ....[36]....
        /*03a8*/ 	.word	0x00001830
        /*03ac*/ 	.word	0x00000003
        /*03b0*/ 	.word	0x000000f0
        /*03b4*/ 	.short	0x0101
        /*03b6*/ 	.byte	0xff
	.zero		1


	//   ....[37]....
        /*03b8*/ 	.word	0x00001930
        /*03bc*/ 	.word	0x000000ff
        /*03c0*/ 	.word	0x00000020
        /*03c4*/ 	.short	0x010a
        /*03c6*/ 	.byte	0x08
	.zero		1


	//   ....[38]....
        /*03c8*/ 	.word	0x00001a00
        /*03cc*/ 	.word	0x000000ff
        /*03d0*/ 	.word	0x00000020
        /*03d4*/ 	.short	0x010a
        /*03d6*/ 	.byte	0x21
	.zero		1


	//   ....[39]....
        /*03d8*/ 	.word	0x00001bb0
        /*03dc*/ 	.word	0x000000ff
        /*03e0*/ 	.word	0x00000020
        /*03e4*/ 	.short	0x010a
        /*03e6*/ 	.byte	0x08
	.zero		1


	//   ....[40]....
        /*03e8*/ 	.word	0x00001d70
        /*03ec*/ 	.word	0x000000ff
        /*03f0*/ 	.word	0x00000088
        /*03f4*/ 	.short	0x0101
        /*03f6*/ 	.byte	0x07
	.zero		1


	//   ....[41]....
        /*03f8*/ 	.word	0x00001d90
        /*03fc*/ 	.word	0x000000ff
        /*0400*/ 	.word	0x00000020
        /*0404*/ 	.short	0x010a
        /*0406*/ 	.byte	0x08
	.zero		1


	//   ....[42]....
        /*0408*/ 	.word	0x00001e10
        /*040c*/ 	.word	0x000000ff
        /*0410*/ 	.word	0x00000020
        /*0414*/ 	.short	0x010a
        /*0416*/ 	.byte	0x21
	.zero		1


	//   ....[43]....
        /*0418*/ 	.word	0x00001fa0
        /*041c*/ 	.word	0x000000ff
        /*0420*/ 	.word	0x00000020
        /*0424*/ 	.short	0x010a
        /*0426*/ 	.byte	0x08
	.zero		1


	//   ....[44]....
        /*0428*/ 	.word	0x00002190
        /*042c*/ 	.word	0x00000002
        /*0430*/ 	.word	0x00000090
        /*0434*/ 	.short	0x010a
        /*0436*/ 	.byte	0xff
	.zero		1


	//   ....[45]....
        /*0438*/ 	.word	0x00002250
        /*043c*/ 	.word	0x00000002
        /*0440*/ 	.word	0x00000000
        /*0444*/ 	.short	0x0101
        /*0446*/ 	.byte	0xff
	.zero		1


	//   ....[46]....
        /*0448*/ 	.word	0x000027b0
        /*044c*/ 	.word	0x000000ff
        /*0450*/ 	.word	0x00000000
        /*0454*/ 	.short	0x010a
        /*0456*/ 	.byte	0x04
	.zero		1


	//   ....[47]....
        /*0458*/ 	.word	0x00002840
        /*045c*/ 	.word	0x000000ff
        /*0460*/ 	.word	0x00000000
        /*0464*/ 	.short	0x010a
        /*0466*/ 	.byte	0x04
	.zero		1


	//   ....[48]....
        /*0468*/ 	.word	0x000028d0
        /*046c*/ 	.word	0x000000ff
        /*0470*/ 	.word	0x00000000
        /*0474*/ 	.short	0x010a
        /*0476*/ 	.byte	0x04
	.zero		1


	//   ....[49]....
        /*0478*/ 	.word	0x00002970
        /*047c*/ 	.word	0x00000000
        /*0480*/ 	.word	0x00000000
        /*0484*/ 	.short	0x010a
        /*0486*/ 	.byte	0xff
	.zero		1


	//   ....[50]....
        /*0488*/ 	.word	0x00002aa0
        /*048c*/ 	.word	0x00000000
        /*0490*/ 	.word	0x000000f0
        /*0494*/ 	.short	0x010a
        /*0496*/ 	.byte	0xff
	.zero		1


	//   ....[51]....
        /*0498*/ 	.word	0x00002b10
        /*049c*/ 	.word	0x00000004
        /*04a0*/ 	.word	0x00000000
        /*04a4*/ 	.short	0x0101
        /*04a6*/ 	.byte	0xff
	.zero		1


	//   ....[52]....
        /*04a8*/ 	.word	0x00002b30
        /*04ac*/ 	.word	0x000000ff
        /*04b0*/ 	.word	0x000000a0
        /*04b4*/ 	.short	0x010a
        /*04b6*/ 	.byte	0x05
	.zero		1


	//   ....[53]....
        /*04b8*/ 	.word	0x00002c50
        /*04bc*/ 	.word	0x00000000
        /*04c0*/ 	.word	0x00000090
        /*04c4*/ 	.short	0x010a
        /*04c6*/ 	.byte	0xff
	.zero		1


	//   ....[54]....
        /*04c8*/ 	.word	0x00002d50
        /*04cc*/ 	.word	0x00000000
        /*04d0*/ 	.word	0x00000000
        /*04d4*/ 	.short	0x0101
        /*04d6*/ 	.byte	0xff
	.zero		1


	//   ....[55]....
        /*04d8*/ 	.word	0x00002de0
        /*04dc*/ 	.word	0x000000ff
        /*04e0*/ 	.word	0x000000a0
        /*04e4*/ 	.short	0x0106
        /*04e6*/ 	.byte	0x05
	.zero		1


	//   ....[56]....
        /*04e8*/ 	.word	0x00002e00
        /*04ec*/ 	.word	0x000000ff
        /*04f0*/ 	.word	0x000000a0
        /*04f4*/ 	.short	0x010a
        /*04f6*/ 	.byte	0x05
	.zero		1


	//   ....[57]....
        /*04f8*/ 	.word	0x00002e90
        /*04fc*/ 	.word	0x000000ff
        /*0500*/ 	.word	0x000000a0
        /*0504*/ 	.short	0x0106
        /*0506*/ 	.byte	0x04
	.zero		1


	//   ....[58]....
        /*0508*/ 	.word	0x00002ed0
        /*050c*/ 	.word	0x00000000
        /*0510*/ 	.word	0x000000a0
        /*0514*/ 	.short	0x010a
        /*0516*/ 	.byte	0xff
	.zero		1


	//   ....[59]....
        /*0518*/ 	.word	0x00003110
        /*051c*/ 	.word	0x000000ff
        /*0520*/ 	.word	0x00000008
        /*0524*/ 	.short	0x010a
        /*0526*/ 	.byte	0x06
	.zero		1


	//   ....[60]....
        /*0528*/ 	.word	0x00003130
        /*052c*/ 	.word	0x000000ff
        /*0530*/ 	.word	0x00000008
        /*0534*/ 	.short	0x010a
        /*0536*/ 	.byte	0x06
	.zero		1


	//   ....[61]....
        /*0538*/ 	.word	0x000032c0
        /*053c*/ 	.word	0x000000ff
        /*0540*/ 	.word	0x00000008
        /*0544*/ 	.short	0x010a
        /*0546*/ 	.byte	0x06
	.zero		1


	//   ....[62]....
        /*0548*/ 	.word	0x000032e0
        /*054c*/ 	.word	0x000000ff
        /*0550*/ 	.word	0x00000008
        /*0554*/ 	.short	0x010a
        /*0556*/ 	.byte	0x06
	.zero		1


	//   ....[63]....
        /*0558*/ 	.word	0x000033a0
        /*055c*/ 	.word	0x000000ff
        /*0560*/ 	.word	0x00000000
        /*0564*/ 	.short	0x0101
        /*0566*/ 	.byte	0x07
	.zero		1


	//   ....[64]....
        /*0568*/ 	.word	0x00003760
        /*056c*/ 	.word	0x00000000
        /*0570*/ 	.word	0x00000090
        /*0574*/ 	.short	0x010a
        /*0576*/ 	.byte	0xff
	.zero		1


	//   ....[65]....
        /*0578*/ 	.word	0x00003820
        /*057c*/ 	.word	0x00000000
        /*0580*/ 	.word	0x00000000
        /*0584*/ 	.short	0x0101
        /*0586*/ 	.byte	0xff
	.zero		1


	//   ....[66]....
        /*0588*/ 	.word	0x000038d0
        /*058c*/ 	.word	0x000000ff
        /*0590*/ 	.word	0x00000000
        /*0594*/ 	.short	0x010a
        /*0596*/ 	.byte	0x09
	.zero		1


	//   ....[67]....
        /*0598*/ 	.word	0x000038f0
        /*059c*/ 	.word	0x000000ff
        /*05a0*/ 	.word	0x000000d0
        /*05a4*/ 	.short	0x010a
        /*05a6*/ 	.byte	0x08
	.zero		1


	//   ....[68]....
        /*05a8*/ 	.word	0x000039a0
        /*05ac*/ 	.word	0x000000ff
        /*05b0*/ 	.word	0x00000000
        /*05b4*/ 	.short	0x010a
        /*05b6*/ 	.byte	0x0e
	.zero		1


	//   ....[69]....
        /*05b8*/ 	.word	0x00003ad0
        /*05bc*/ 	.word	0x000000ff
        /*05c0*/ 	.word	0x00000000
        /*05c4*/ 	.short	0x010a
        /*05c6*/ 	.byte	0x26
	.zero		1


	//   ....[70]....
        /*05c8*/ 	.word	0x00003f10
        /*05cc*/ 	.word	0x000000ff
        /*05d0*/ 	.word	0x00000000
        /*05d4*/ 	.short	0x010a
        /*05d6*/ 	.byte	0x08
	.zero		1


	//   ....[71]....
        /*05d8*/ 	.word	0x00003fa0
        /*05dc*/ 	.word	0x000000ff
        /*05e0*/ 	.word	0x00000000
        /*05e4*/ 	.short	0x010a
        /*05e6*/ 	.byte	0x08
	.zero		1


	//   ....[72]....
        /*05e8*/ 	.word	0x00004030
        /*05ec*/ 	.word	0x000000ff
        /*05f0*/ 	.word	0x00000000
        /*05f4*/ 	.short	0x010a
        /*05f6*/ 	.byte	0x08
	.zero		1


	//   ....[73]....
        /*05f8*/ 	.word	0x000040d0
        /*05fc*/ 	.word	0x00000000
        /*0600*/ 	.word	0x00000000
        /*0604*/ 	.short	0x010a
        /*0606*/ 	.byte	0xff
	.zero		1


	//   ....[74]....
        /*0608*/ 	.word	0x00004110
        /*060c*/ 	.word	0x00000000
        /*0610*/ 	.word	0x00000000
        /*0614*/ 	.short	0x010a
        /*0616*/ 	.byte	0xff
	.zero		1


	//   ....[75]....
        /*0618*/ 	.word	0x00004180
        /*061c*/ 	.word	0x000000ff
        /*0620*/ 	.word	0x00000000
        /*0624*/ 	.short	0x0101
        /*0626*/ 	.byte	0x05
	.zero		1


	//   ....[76]....
        /*0628*/ 	.word	0x000041c0
        /*062c*/ 	.word	0x000000ff
        /*0630*/ 	.word	0x00000110
        /*0634*/ 	.short	0x010a
        /*0636*/ 	.byte	0x07
	.zero		1


	//   ....[77]....
        /*0638*/ 	.word	0x00004210
        /*063c*/ 	.word	0x000000ff
        /*0640*/ 	.word	0x00000000
        /*0644*/ 	.short	0x0101
        /*0646*/ 	.byte	0x05
	.zero		1


	//   ....[78]....
        /*0648*/ 	.word	0x00004640
        /*064c*/ 	.word	0x00000000
        /*0650*/ 	.word	0x00000090
        /*0654*/ 	.short	0x010a
        /*0656*/ 	.byte	0xff
	.zero		1


	//   ....[79]....
        /*0658*/ 	.word	0x00004700
        /*065c*/ 	.word	0x00000000
        /*0660*/ 	.word	0x00000000
        /*0664*/ 	.short	0x0101
        /*0666*/ 	.byte	0xff
	.zero		1


	//   ....[80]....
        /*0668*/ 	.word	0x00004a20
        /*066c*/ 	.word	0x000000ff
        /*0670*/ 	.word	0x00000088
        /*0674*/ 	.short	0x010a
        /*0676*/ 	.byte	0x06
	.zero		1


	//   ....[81]....
        /*0678*/ 	.word	0x00004c20
        /*067c*/ 	.word	0x000000ff
        /*0680*/ 	.word	0x00000060
        /*0684*/ 	.short	0x010a
        /*0686*/ 	.byte	0x06
	.zero		1


	//   ....[82]....
        /*0688*/ 	.word	0x00004e10
        /*068c*/ 	.word	0x000000ff
        /*0690*/ 	.word	0x00000040
        /*0694*/ 	.short	0x010b
        /*0696*/ 	.byte	0x06
	.zero		1


	//   ....[83]....
        /*0698*/ 	.word	0x00004e20
        /*069c*/ 	.word	0x000000ff
        /*06a0*/ 	.word	0x00000000
        /*06a4*/ 	.short	0x0101
        /*06a6*/ 	.byte	0x15
	.zero		1


	//   ....[84]....
        /*06a8*/ 	.word	0x00004e40
        /*06ac*/ 	.word	0x000000ff
        /*06b0*/ 	.word	0x00000068
        /*06b4*/ 	.short	0x010a
        /*06b6*/ 	.byte	0x06
	.zero		1


	//   ....[85]....
        /*06b8*/ 	.word	0x00004ff0
        /*06bc*/ 	.word	0x000000ff
        /*06c0*/ 	.word	0x00000048
        /*06c4*/ 	.short	0x010b
        /*06c6*/ 	.byte	0x06
	.zero		1


	//   ....[86]....
        /*06c8*/ 	.word	0x00005000
        /*06cc*/ 	.word	0x000000ff
        /*06d0*/ 	.word	0x00000000
        /*06d4*/ 	.short	0x0101
        /*06d6*/ 	.byte	0x0f
	.zero		1


	//   ....[87]....
        /*06d8*/ 	.word	0x00005020
        /*06dc*/ 	.word	0x000000ff
        /*06e0*/ 	.word	0x00000070
        /*06e4*/ 	.short	0x010a
        /*06e6*/ 	.byte	0x06
	.zero		1


	//   ....[88]....
        /*06e8*/ 	.word	0x000051c0
        /*06ec*/ 	.word	0x000000ff
        /*06f0*/ 	.word	0x00000050
        /*06f4*/ 	.short	0x010b
        /*06f6*/ 	.byte	0x06
	.zero		1


	//   ....[89]....
        /*06f8*/ 	.word	0x000051d0
        /*06fc*/ 	.word	0x000000ff
        /*0700*/ 	.word	0x00000000
        /*0704*/ 	.short	0x0101
        /*0706*/ 	.byte	0x0e
	.zero		1


	//   ....[90]....
        /*0708*/ 	.word	0x000051f0
        /*070c*/ 	.word	0x000000ff
        /*0710*/ 	.word	0x00000078
        /*0714*/ 	.short	0x010a
        /*0716*/ 	.byte	0x06
	.zero		1


	//   ....[91]....
        /*0718*/ 	.word	0x000053b0
        /*071c*/ 	.word	0x000000ff
        /*0720*/ 	.word	0x00000058
        /*0724*/ 	.short	0x010b
        /*0726*/ 	.byte	0x06
	.zero		1


	//   ....[92]....
        /*0728*/ 	.word	0x000053c0
        /*072c*/ 	.word	0x000000ff
        /*0730*/ 	.word	0x00000000
        /*0734*/ 	.short	0x0101
        /*0736*/ 	.byte	0x0d
	.zero		1


	//   ....[93]....
        /*0738*/ 	.word	0x000053e0
        /*073c*/ 	.word	0x000000ff
        /*0740*/ 	.word	0x00000060
        /*0744*/ 	.short	0x010a
        /*0746*/ 	.byte	0x06
	.zero		1


	//   ....[94]....
        /*0748*/ 	.word	0x00005590
        /*074c*/ 	.word	0x000000ff
        /*0750*/ 	.word	0x00000040
        /*0754*/ 	.short	0x010b
        /*0756*/ 	.byte	0x06
	.zero		1


	//   ....[95]....
        /*0758*/ 	.word	0x000055a0
        /*075c*/ 	.word	0x000000ff
        /*0760*/ 	.word	0x00000000
        /*0764*/ 	.short	0x0101
        /*0766*/ 	.byte	0x15
	.zero		1


	//   ....[96]....
        /*0768*/ 	.word	0x000055c0
        /*076c*/ 	.word	0x000000ff
        /*0770*/ 	.word	0x00000068
        /*0774*/ 	.short	0x010a
        /*0776*/ 	.byte	0x06
	.zero		1


	//   ....[97]....
        /*0778*/ 	.word	0x00005780
        /*077c*/ 	.word	0x000000ff
        /*0780*/ 	.word	0x00000048
        /*0784*/ 	.short	0x010b
        /*0786*/ 	.byte	0x06
	.zero		1


	//   ....[98]....
        /*0788*/ 	.word	0x00005790
        /*078c*/ 	.word	0x000000ff
        /*0790*/ 	.word	0x00000000
        /*0794*/ 	.short	0x0101
        /*0796*/ 	.byte	0x0f
	.zero		1


	//   ....[99]....
        /*0798*/ 	.word	0x000057a0
        /*079c*/ 	.word	0x000000ff
        /*07a0*/ 	.word	0x00000070
        /*07a4*/ 	.short	0x010a
        /*07a6*/ 	.byte	0x06
	.zero		1


	//   ....[100]....
        /*07a8*/ 	.word	0x000059d0
        /*07ac*/ 	.word	0x000000ff
        /*07b0*/ 	.word	0x00000050
        /*07b4*/ 	.short	0x010b
        /*07b6*/ 	.byte	0x06
	.zero		1


	//   ....[101]....
        /*07b8*/ 	.word	0x00005a40
        /*07bc*/ 	.word	0x000000ff
        /*07c0*/ 	.word	0x00000000
        /*07c4*/ 	.short	0x0101
        /*07c6*/ 	.byte	0x0e
	.zero		1


	//   ....[102]....
        /*07c8*/ 	.word	0x00005a80
        /*07cc*/ 	.word	0x000000ff
        /*07d0*/ 	.word	0x00000078
        /*07d4*/ 	.short	0x010a
        /*07d6*/ 	.byte	0x06
	.zero		1


	//   ....[103]....
        /*07d8*/ 	.word	0x00005cb0
        /*07dc*/ 	.word	0x000000ff
        /*07e0*/ 	.word	0x00000058
        /*07e4*/ 	.short	0x010b
        /*07e6*/ 	.byte	0x06
	.zero		1


	//   ....[104]....
        /*07e8*/ 	.word	0x00005cd0
        /*07ec*/ 	.word	0x000000ff
        /*07f0*/ 	.word	0x00000000
        /*07f4*/ 	.short	0x0101
        /*07f6*/ 	.byte	0x0d
	.zero		1


	//   ....[105]....
        /*07f8*/ 	.word	0x00005cf0
        /*07fc*/ 	.word	0x000000ff
        /*0800*/ 	.word	0x00000060
        /*0804*/ 	.short	0x010a
        /*0806*/ 	.byte	0x06
	.zero		1


	//   ....[106]....
        /*0808*/ 	.word	0x00005d10
        /*080c*/ 	.word	0x000000ff
        /*0810*/ 	.word	0x00000068
        /*0814*/ 	.short	0x010a
        /*0816*/ 	.byte	0x06
	.zero		1


	//   ....[107]....
        /*0818*/ 	.word	0x00005d30
        /*081c*/ 	.word	0x000000ff
        /*0820*/ 	.word	0x00000070
        /*0824*/ 	.short	0x010a
        /*0826*/ 	.byte	0x06
	.zero		1


	//   ....[108]....
        /*0828*/ 	.word	0x00005d80
        /*082c*/ 	.word	0x00000002
        /*0830*/ 	.word	0x00000078
        /*0834*/ 	.short	0x010a
        /*0836*/ 	.byte	0xff
	.zero		1


	//   ....[109]....
        /*0838*/ 	.word	0x000060f0
        /*083c*/ 	.word	0x00000000
        /*0840*/ 	.word	0x00000090
        /*0844*/ 	.short	0x010a
        /*0846*/ 	.byte	0xff
	.zero		1


	//   ....[110]....
        /*0848*/ 	.word	0x00006200
        /*084c*/ 	.word	0x00000000
        /*0850*/ 	.word	0x00000000
        /*0854*/ 	.short	0x0101
        /*0856*/ 	.byte	0xff
	.zero		1


	//   ....[111]....
        /*0858*/ 	.word	0x00006c50
        /*085c*/ 	.word	0x000000ff
        /*0860*/ 	.word	0x00000040
        /*0864*/ 	.short	0x010a
        /*0866*/ 	.byte	0x31
	.zero		1


	//   ....[112]....
        /*0868*/ 	.word	0x00006c80
        /*086c*/ 	.word	0x00000057
        /*0870*/ 	.word	0x000000b0
        /*0874*/ 	.short	0x010a
        /*0876*/ 	.byte	0xff
	.zero		1


	//   ....[113]....
        /*0878*/ 	.word	0x00006d70
        /*087c*/ 	.word	0x000000ff
        /*0880*/ 	.word	0x00000040
        /*0884*/ 	.short	0x010a
        /*0886*/ 	.byte	0x31
	.zero		1


	//   ....[114]....
        /*0888*/ 	.word	0x00006e60
        /*088c*/ 	.word	0x00000057
        /*0890*/ 	.word	0x000000b0
        /*0894*/ 	.short	0x010a
        /*0896*/ 	.byte	0xff
	.zero		1


	//   ....[115]....
        /*0898*/ 	.word	0x00007670
        /*089c*/ 	.word	0x00000000
        /*08a0*/ 	.word	0x00000000
        /*08a4*/ 	.short	0x0101
        /*08a6*/ 	.byte	0xff
	.zero		1


	//   ....[116]....
        /*08a8*/ 	.word	0x00007680
        /*08ac*/ 	.word	0x00000003
        /*08b0*/ 	.word	0x00000040
        /*08b4*/ 	.short	0x010a
        /*08b6*/ 	.byte	0xff
	.zero		1


	//   ....[117]....
        /*08b8*/ 	.word	0x00007760
        /*08bc*/ 	.word	0x00000003
        /*08c0*/ 	.word	0x00000040
        /*08c4*/ 	.short	0x010a
        /*08c6*/ 	.byte	0xff
	.zero		1


	//   ....[118]....
        /*08c8*/ 	.word	0x00008010
        /*08cc*/ 	.word	0x0000005a
        /*08d0*/ 	.word	0x00000000
        /*08d4*/ 	.short	0x0101
        /*08d6*/ 	.byte	0xff
	.zero		1


	//   ....[119]....
        /*08d8*/ 	.word	0x00008030
        /*08dc*/ 	.word	0x0000005b
        /*08e0*/ 	.word	0x00000040
        /*08e4*/ 	.short	0x010a
        /*08e6*/ 	.byte	0xff
	.zero		1


	//   ....[120]....
        /*08e8*/ 	.word	0x00008100
        /*08ec*/ 	.word	0x0000005b
        /*08f0*/ 	.word	0x00000040
        /*08f4*/ 	.short	0x010a
        /*08f6*/ 	.byte	0xff
	.zero		1


	//   ....[121]....
        /*08f8*/ 	.word	0x000089b0
        /*08fc*/ 	.word	0x0000005a
        /*0900*/ 	.word	0x00000000
        /*0904*/ 	.short	0x0101
        /*0906*/ 	.byte	0xff
	.zero		1


	//   ....[122]....
        /*0908*/ 	.word	0x000089d0
        /*090c*/ 	.word	0x0000005b
        /*0910*/ 	.word	0x00000040
        /*0914*/ 	.short	0x010a
        /*0916*/ 	.byte	0xff
	.zero		1


	//   ....[123]....
        /*0918*/ 	.word	0x00008ab0
        /*091c*/ 	.word	0x0000005b
        /*0920*/ 	.word	0x00000040
        /*0924*/ 	.short	0x010a
        /*0926*/ 	.byte	0xff
	.zero		1


	//   ....[124]....
        /*0928*/ 	.word	0x000093a0
        /*092c*/ 	.word	0x0000005b
        /*0930*/ 	.word	0x00000000
        /*0934*/ 	.short	0x0101
        /*0936*/ 	.byte	0xff
	.zero		1


	//   ....[125]....
        /*0938*/ 	.word	0x000093c0
        /*093c*/ 	.word	0x0000005c
        /*0940*/ 	.word	0x00000040
        /*0944*/ 	.short	0x010a
        /*0946*/ 	.byte	0xff
	.zero		1


	//   ....[126]....
        /*0948*/ 	.word	0x00009490
        /*094c*/ 	.word	0x0000005c
        /*0950*/ 	.word	0x00000040
        /*0954*/ 	.short	0x010a
        /*0956*/ 	.byte	0xff
	.zero		1


	//   ....[127]....
        /*0958*/ 	.word	0x00009db0
        /*095c*/ 	.word	0x0000005b
        /*0960*/ 	.word	0x00000000
        /*0964*/ 	.short	0x0101
        /*0966*/ 	.byte	0xff
	.zero		1


	//   ....[128]....
        /*0968*/ 	.word	0x00009dd0
        /*096c*/ 	.word	0x0000005c
        /*0970*/ 	.word	0x00000040
        /*0974*/ 	.short	0x010a
        /*0976*/ 	.byte	0xff
	.zero		1


	//   ....[129]....
        /*0978*/ 	.word	0x00009ea0
        /*097c*/ 	.word	0x0000005c
        /*0980*/ 	.word	0x00000040
        /*0984*/ 	.short	0x010a
        /*0986*/ 	.byte	0xff
	.zero		1


	//   ....[130]....
        /*0988*/ 	.word	0x0000a7a0
        /*098c*/ 	.word	0x0000005b
        /*0990*/ 	.word	0x00000000
        /*0994*/ 	.short	0x0101
        /*0996*/ 	.byte	0xff
	.zero		1


	//   ....[131]....
        /*0998*/ 	.word	0x0000a7c0
        /*099c*/ 	.word	0x0000005c
        /*09a0*/ 	.word	0x00000040
        /*09a4*/ 	.short	0x010a
        /*09a6*/ 	.byte	0xff
	.zero		1


	//   ....[132]....
        /*09a8*/ 	.word	0x0000a890
        /*09ac*/ 	.word	0x0000005c
        /*09b0*/ 	.word	0x00000040
        /*09b4*/ 	.short	0x010a
        /*09b6*/ 	.byte	0xff
	.zero		1


	//   ....[133]....
        /*09b8*/ 	.word	0x0000b190
        /*09bc*/ 	.word	0x0000005b
        /*09c0*/ 	.word	0x00000000
        /*09c4*/ 	.short	0x0101
        /*09c6*/ 	.byte	0xff
	.zero		1


	//   ....[134]....
        /*09c8*/ 	.word	0x0000b1b0
        /*09cc*/ 	.word	0x0000005c
        /*09d0*/ 	.word	0x00000040
        /*09d4*/ 	.short	0x010a
        /*09d6*/ 	.byte	0xff
	.zero		1


	//   ....[135]....
        /*09d8*/ 	.word	0x0000b280
        /*09dc*/ 	.word	0x0000005c
        /*09e0*/ 	.word	0x00000040
        /*09e4*/ 	.short	0x010a
        /*09e6*/ 	.byte	0xff
	.zero		1


	//   ....[136]....
        /*09e8*/ 	.word	0x0000b590
        /*09ec*/ 	.word	0x00000057
        /*09f0*/ 	.word	0x00000000
        /*09f4*/ 	.short	0x0101
        /*09f6*/ 	.byte	0xff
	.zero		1


	//   ....[137]....
        /*09f8*/ 	.word	0x0000bb80
        /*09fc*/ 	.word	0x00000002
        /*0a00*/ 	.word	0x00000000
        /*0a04*/ 	.short	0x0101
        /*0a06*/ 	.byte	0xff
	.zero		1


	//   ....[138]....
        /*0a08*/ 	.word	0x0000bdf0
        /*0a0c*/ 	.word	0x000000ff
        /*0a10*/ 	.word	0x00000000
        /*0a14*/ 	.short	0x0101
        /*0a16*/ 	.byte	0x04
	.zero		1


	//   ....[139]....
        /*0a18*/ 	.word	0x0000be10
        /*0a1c*/ 	.word	0x00000003
        /*0a20*/ 	.word	0x00000100
        /*0a24*/ 	.short	0x010a
        /*0a26*/ 	.byte	0xff
	.zero		1


	//   ....[140]....
        /*0a28*/ 	.word	0x0000be70
        /*0a2c*/ 	.word	0x00000002
        /*0a30*/ 	.word	0x00000020
        /*0a34*/ 	.short	0x010a
        /*0a36*/ 	.byte	0xff
	.zero		1


	//   ....[141]....
        /*0a38*/ 	.word	0x0000bed0
        /*0a3c*/ 	.word	0x00000002
        /*0a40*/ 	.word	0x00000020
        /*0a44*/ 	.short	0x010a
        /*0a46*/ 	.byte	0xff
	.zero		1


	//   ....[142]....
        /*0a48*/ 	.word	0x0000bf20
        /*0a4c*/ 	.word	0x00000002
        /*0a50*/ 	.word	0x00000090
        /*0a54*/ 	.short	0x010a
        /*0a56*/ 	.byte	0xff
	.zero		1


	//   ....[143]....
        /*0a58*/ 	.word	0x0000bf80
        /*0a5c*/ 	.word	0x00000000
        /*0a60*/ 	.word	0x00000000
        /*0a64*/ 	.short	0x010a
        /*0a66*/ 	.byte	0xff
	.zero		1


	//   ....[144]....
        /*0a68*/ 	.word	0x0000bfe0
        /*0a6c*/ 	.word	0x00000000
        /*0a70*/ 	.word	0x00000000
        /*0a74*/ 	.short	0x010a
        /*0a76*/ 	.byte	0xff
	.zero		1


	//   ....[145]....
        /*0a78*/ 	.word	0x0000c040
        /*0a7c*/ 	.word	0x00000000
        /*0a80*/ 	.word	0x00000000
        /*0a84*/ 	.short	0x010a
        /*0a86*/ 	.byte	0xff
	.zero		1


	//   ....[146]....
        /*0a88*/ 	.word	0x0000c090
        /*0a8c*/ 	.word	0x00000000
        /*0a90*/ 	.word	0x000000f0
        /*0a94*/ 	.short	0x010a
        /*0a96*/ 	.byte	0xff
	.zero		1


	//   ....[147]....
        /*0a98*/ 	.word	0x0000c0f0
        /*0a9c*/ 	.word	0x00000000
        /*0aa0*/ 	.word	0x000000a0
        /*0aa4*/ 	.short	0x010a
        /*0aa6*/ 	.byte	0xff
	.zero		1


	//   ....[148]....
        /*0aa8*/ 	.word	0x0000c140
        /*0aac*/ 	.word	0x00000000
        /*0ab0*/ 	.word	0x00000090
        /*0ab4*/ 	.short	0x010a
        /*0ab6*/ 	.byte	0xff
	.zero		1


	//   ....[149]....
        /*0ab8*/ 	.word	0x0000c1a0
        /*0abc*/ 	.word	0x00000000
        /*0ac0*/ 	.word	0x000000a0
        /*0ac4*/ 	.short	0x010a
        /*0ac6*/ 	.byte	0xff
	.zero		1


	//   ....[150]....
        /*0ac8*/ 	.word	0x0000c200
        /*0acc*/ 	.word	0x00000004
        /*0ad0*/ 	.word	0x00000008
        /*0ad4*/ 	.short	0x010a
        /*0ad6*/ 	.byte	0xff
	.zero		1


	//   ....[151]....
        /*0ad8*/ 	.word	0x0000c2e0
        /*0adc*/ 	.word	0x00000002
        /*0ae0*/ 	.word	0x00000008
        /*0ae4*/ 	.short	0x010a
        /*0ae6*/ 	.byte	0xff
	.zero		1


	//   ....[152]....
        /*0ae8*/ 	.word	0x0000c330
        /*0aec*/ 	.word	0x00000000
        /*0af0*/ 	.word	0x00000090
        /*0af4*/ 	.short	0x010a
        /*0af6*/ 	.byte	0xff
	.zero		1


	//   ....[153]....
        /*0af8*/ 	.word	0x0000c390
        /*0afc*/ 	.word	0x00000000
        /*0b00*/ 	.word	0x000000d0
        /*0b04*/ 	.short	0x010a
        /*0b06*/ 	.byte	0xff
	.zero		1


	//   ....[154]....
        /*0b08*/ 	.word	0x0000c3f0
        /*0b0c*/ 	.word	0x00000000
        /*0b10*/ 	.word	0x00000000
        /*0b14*/ 	.short	0x010a
        /*0b16*/ 	.byte	0xff
	.zero		1


	//   ....[155]....
        /*0b18*/ 	.word	0x0000c450
        /*0b1c*/ 	.word	0x00000000
        /*0b20*/ 	.word	0x00000000
        /*0b24*/ 	.short	0x010a
        /*0b26*/ 	.byte	0xff
	.zero		1


	//   ....[156]....
        /*0b28*/ 	.word	0x0000c4b0
        /*0b2c*/ 	.word	0x00000000
        /*0b30*/ 	.word	0x00000000
        /*0b34*/ 	.short	0x010a
        /*0b36*/ 	.byte	0xff
	.zero		1


	//   ....[157]....
        /*0b38*/ 	.word	0x0000c510
        /*0b3c*/ 	.word	0x00000000
        /*0b40*/ 	.word	0x00000000
        /*0b44*/ 	.short	0x010a
        /*0b46*/ 	.byte	0xff
	.zero		1


	//   ....[158]....
        /*0b48*/ 	.word	0x0000c570
        /*0b4c*/ 	.word	0x00000000
        /*0b50*/ 	.word	0x00000110
        /*0b54*/ 	.short	0x010a
        /*0b56*/ 	.byte	0xff
	.zero		1


	//   ....[159]....
        /*0b58*/ 	.word	0x0000c5c0
        /*0b5c*/ 	.word	0x00000000
        /*0b60*/ 	.word	0x00000090
        /*0b64*/ 	.short	0x010a
        /*0b66*/ 	.byte	0xff
	.zero		1


	//   ....[160]....
        /*0b68*/ 	.word	0x0000c620
        /*0b6c*/ 	.word	0x00000000
        /*0b70*/ 	.word	0x00000088
        /*0b74*/ 	.short	0x010a
        /*0b76*/ 	.byte	0xff
	.zero		1


	//   ....[161]....
        /*0b78*/ 	.word	0x0000c680
        /*0b7c*/ 	.word	0x00000003
        /*0b80*/ 	.word	0x00000060
        /*0b84*/ 	.short	0x010a
        /*0b86*/ 	.byte	0xff
	.zero		1


	//   ....[162]....
        /*0b88*/ 	.word	0x0000c6e0
        /*0b8c*/ 	.word	0x00000003
        /*0b90*/ 	.word	0x00000068
        /*0b94*/ 	.short	0x010a
        /*0b96*/ 	.byte	0xff
	.zero		1


	//   ....[163]....
        /*0b98*/ 	.word	0x0000c740
        /*0b9c*/ 	.word	0x00000003
        /*0ba0*/ 	.word	0x00000070
        /*0ba4*/ 	.short	0x010a
        /*0ba6*/ 	.byte	0xff
	.zero		1


	//   ....[164]....
        /*0ba8*/ 	.word	0x0000c7a0
        /*0bac*/ 	.word	0x00000003
        /*0bb0*/ 	.word	0x00000078
        /*0bb4*/ 	.short	0x010a
        /*0bb6*/ 	.byte	0xff
	.zero		1


	//   ....[165]....
        /*0bb8*/ 	.word	0x0000c800
        /*0bbc*/ 	.word	0x00000003
        /*0bc0*/ 	.word	0x00000060
        /*0bc4*/ 	.short	0x010a
        /*0bc6*/ 	.byte	0xff
	.zero		1


	//   ....[166]....
        /*0bc8*/ 	.word	0x0000c860
        /*0bcc*/ 	.word	0x00000003
        /*0bd0*/ 	.word	0x00000068
        /*0bd4*/ 	.short	0x010a
        /*0bd6*/ 	.byte	0xff
	.zero		1


	//   ....[167]....
        /*0bd8*/ 	.word	0x0000c8c0
        /*0bdc*/ 	.word	0x00000003
        /*0be0*/ 	.word	0x00000070
        /*0be4*/ 	.short	0x010a
        /*0be6*/ 	.byte	0xff
	.zero		1


	//   ....[168]....
        /*0be8*/ 	.word	0x0000c920
        /*0bec*/ 	.word	0x00000003
        /*0bf0*/ 	.word	0x00000078
        /*0bf4*/ 	.short	0x010a
        /*0bf6*/ 	.byte	0xff
	.zero		1


	//   ....[169]....
        /*0bf8*/ 	.word	0x0000c980
        /*0bfc*/ 	.word	0x00000003
        /*0c00*/ 	.word	0x00000060
        /*0c04*/ 	.short	0x010a
        /*0c06*/ 	.byte	0xff
	.zero		1


	//   ....[170]....
        /*0c08*/ 	.word	0x0000c9e0
        /*0c0c*/ 	.word	0x00000003
        /*0c10*/ 	.word	0x00000068
        /*0c14*/ 	.short	0x010a
        /*0c16*/ 	.byte	0xff
	.zero		1


	//   ....[171]....
        /*0c18*/ 	.word	0x0000ca40
        /*0c1c*/ 	.word	0x00000003
        /*0c20*/ 	.word	0x00000070
        /*0c24*/ 	.short	0x010a
        /*0c26*/ 	.byte	0xff
	.zero		1


	//   ....[172]....
        /*0c28*/ 	.word	0x0000ca90
        /*0c2c*/ 	.word	0x00000000
        /*0c30*/ 	.word	0x00000090
        /*0c34*/ 	.short	0x010a
        /*0c36*/ 	.byte	0xff
	.zero		1


	//   ....[173]....
        /*0c38*/ 	.word	0x0000caf0
        /*0c3c*/ 	.word	0x00000002
        /*0c40*/ 	.word	0x00000040
        /*0c44*/ 	.short	0x010a
        /*0c46*/ 	.byte	0xff
	.zero		1


	//   ....[174]....
        /*0c48*/ 	.word	0x0000cb40
        /*0c4c*/ 	.word	0x00000057
        /*0c50*/ 	.word	0x000000b0
        /*0c54*/ 	.short	0x010a
        /*0c56*/ 	.byte	0xff
	.zero		1


	//   ....[175]....
        /*0c58*/ 	.word	0x0000cb90
        /*0c5c*/ 	.word	0x00000003
        /*0c60*/ 	.word	0x00000040
        /*0c64*/ 	.short	0x010a
        /*0c66*/ 	.byte	0xff
	.zero		1


	//   ....[176]....
        /*0c68*/ 	.word	0x0000cbe0
        /*0c6c*/ 	.word	0x0000005b
        /*0c70*/ 	.word	0x00000040
        /*0c74*/ 	.short	0x010a
        /*0c76*/ 	.byte	0xff
	.zero		1


	//   ....[177]....
        /*0c78*/ 	.word	0x0000cc30
        /*0c7c*/ 	.word	0x0000005b
        /*0c80*/ 	.word	0x00000040
        /*0c84*/ 	.short	0x010a
        /*0c86*/ 	.byte	0xff
	.zero		1


	//   ....[178]....
        /*0c88*/ 	.word	0x0000cc80
        /*0c8c*/ 	.word	0x0000005c
        /*0c90*/ 	.word	0x00000040
        /*0c94*/ 	.short	0x010a
        /*0c96*/ 	.byte	0xff
	.zero		1


	//   ....[179]....
        /*0c98*/ 	.word	0x0000ccd0
        /*0c9c*/ 	.word	0x0000005c
        /*0ca0*/ 	.word	0x00000040
        /*0ca4*/ 	.short	0x010a
        /*0ca6*/ 	.byte	0xff
	.zero		1


	//   ....[180]....
        /*0ca8*/ 	.word	0x0000cd20
        /*0cac*/ 	.word	0x0000005c
        /*0cb0*/ 	.word	0x00000040
        /*0cb4*/ 	.short	0x010a
        /*0cb6*/ 	.byte	0xff
	.zero		1


	//   ....[181]....
        /*0cb8*/ 	.word	0x0000cd70
        /*0cbc*/ 	.word	0x0000005c
        /*0cc0*/ 	.word	0x00000040
        /*0cc4*/ 	.short	0x010a
        /*0cc6*/ 	.byte	0xff
	.zero		1


	//----- nvinfo : EIATTR_NUM_MBARRIERS
	.align		4
.L_47:
        /*0cc8*/ 	.byte	0x03, 0x38
        /*0cca*/ 	.short	0x0023


	//----- nvinfo : EIATTR_EXIT_INSTR_OFFSETS
	.align		4
        /*0ccc*/ 	.byte	0x04, 0x1c
        /*0cce*/ 	.short	(.L_49 - .L_48)


	//   ....[0]....
.L_48:
        /*0cd0*/ 	.word	0x000029a0


	//   ....[1]....
        /*0cd4*/ 	.word	0x00002ea0


	//   ....[2]....
        /*0cd8*/ 	.word	0x00002f00


	//   ....[3]....
        /*0cdc*/ 	.word	0x00004440


	//   ....[4]....
        /*0ce0*/ 	.word	0x00005db0


	//   ....[5]....
        /*0ce4*/ 	.word	0x00005df0


	//   ....[6]....
        /*0ce8*/ 	.word	0x0000bce0


	//   ....[7]....
        /*0cec*/ 	.word	0x0000bd60


	//   ....[8]....
        /*0cf0*/ 	.word	0x0000bd90


	//   ....[9]....
        /*0cf4*/ 	.word	0x0000be00


	//----- nvinfo : EIATTR_MAX_THREADS
	.align		4
.L_49:
        /*0cf8*/ 	.byte	0x04, 0x05
        /*0cfa*/ 	.short	(.L_51 - .L_50)
.L_50:
        /*0cfc*/ 	.word	0x00000100
        /*0d00*/ 	.word	0x00000001
        /*0d04*/ 	.word	0x00000001


	//----- nvinfo : EIATTR_CRS_STACK_SIZE
	.align		4
.L_51:
        /*0d08*/ 	.byte	0x04, 0x1e
        /*0d0a*/ 	.short	(.L_53 - .L_52)
.L_52:
        /*0d0c*/ 	.word	0x00000000


	//----- nvinfo : EIATTR_CBANK_PARAM_SIZE
	.align		4
.L_53:
        /*0d10*/ 	.byte	0x03, 0x19
        /*0d12*/ 	.short	0x0800


	//----- nvinfo : EIATTR_PARAM_CBANK
	.align		4
        /*0d14*/ 	.byte	0x04, 0x0a
        /*0d16*/ 	.short	(.L_55 - .L_54)
	.align		4
.L_54:
        /*0d18*/ 	.word	index@(.nv.constant0._ZN7cutlass13device_kernelINS_4gemm6kernel13GemmUniversalIN4cute5tupleIJiiiiEEENS1_10collective13CollectiveMmaINS1_35MainloopSm100TmaUmmaWarpSpecializedILi4ELi2ELi4ENS5_IJNS4_1CILi2EEENSA_ILi1EEESC_EEEEENS5_IJNSA_ILi128EEENSA_ILi256EEENSA_ILi64EEEEEENS_10tfloat32_tENS5_IJlSC_lEEESJ_SK_NS4_8TiledMMAINS4_8MMA_AtomIJNS4_23SM100_MMA_TF32_2x1SM_SSISJ_SJ_fLi128ELi256ELNS4_4UMMA5MajorE0ELSP_0ELNSO_7ScaleInE0ELSQ_0EEEEEENS4_6LayoutINS5_IJSC_SC_SC_EEENS5_IJNSA_ILi0EEESV_SV_EEEEENS5_IJNS4_10UnderscoreESY_SY_EEEEENS4_18SM100_TMA_2SM_LOADENS4_14ComposedLayoutINS4_7SwizzleILi3ELi4ELi3EEENS4_18smem_ptr_flag_bitsILi32EEENST_INS5_IJNSA_ILi8EEENSA_ILi32EEEEEENS5_IJS18_SC_EEEEEEEvNS4_8identityES11_S1C_vS1D_EENS_8epilogue10collective18CollectiveEpilogueINS1F_23Sm100TmaWarpSpecializedILi4ELi2ELi16ELb1ELb0EEEJNS5_IJSH_SG_SH_EEENS5_IJNST_ISH_SC_EENST_INS5_IJNSA_ILi16EEESB_EEENS5_IJSC_SF_EEEEEEEESJ_SK_SJ_SK_NS1F_6fusion15FusionCallbacksIS1J_NS1R_17LinearCombinationISJ_fSJ_fLNS_15FloatRoundStyleE2EEES1K_S1Q_JEEENS4_5SM1004TMEM4LOAD26SM100_TMEM_LOAD_32dp32b16xENS4_13SM90_TMA_LOADENS12_INS13_ILi2ELi4ELi3EEES16_NST_INS5_IJS17_S1M_EEENS5_IJS1M_SC_EEEEEEENS4_39AutoVectorizingCopyWithAssumedAlignmentILi128EEENS4_14SM90_TMA_STOREES26_S28_S28_EEEvvEEEEvNT_6ParamsE)
        /*0d1c*/ 	.short	0x0380
        /*0d1e*/ 	.short	0x0800


	//----- nvinfo : EIATTR_SW_WAR
	.align		4
.L_55:
        /*0d20*/ 	.byte	0x04, 0x36
        /*0d22*/ 	.short	(.L_57 - .L_56)
.L_56:
        /*0d24*/ 	.word	0x00000008
.L_57:


//--------------------- .nv.callgraph             --------------------------
	.section	.nv.callgraph,"",@"SHT_CUDA_CALLGRAPH"
	.align	4
	.sectionentsize	8
	.align		4
        /*0000*/ 	.word	0x00000000
	.align		4
        /*0004*/ 	.word	0xffffffff
	.align		4
        /*0008*/ 	.word	index@(_ZN7cutlass13device_kernelINS_4gemm6kernel13GemmUniversalIN4cute5tupleIJiiiiEEENS1_10collective13CollectiveMmaINS1_35MainloopSm100TmaUmmaWarpSpecializedILi4ELi2ELi4ENS5_IJNS4_1CILi2EEENSA_ILi1EEESC_EEEEENS5_IJNSA_ILi128EEENSA_ILi256EEENSA_ILi64EEEEEENS_10tfloat32_tENS5_IJlSC_lEEESJ_SK_NS4_8TiledMMAINS4_8MMA_AtomIJNS4_23SM100_MMA_TF32_2x1SM_SSISJ_SJ_fLi128ELi256ELNS4_4UMMA5MajorE0ELSP_0ELNSO_7ScaleInE0ELSQ_0EEEEEENS4_6LayoutINS5_IJSC_SC_SC_EEENS5_IJNSA_ILi0EEESV_SV_EEEEENS5_IJNS4_10UnderscoreESY_SY_EEEEENS4_18SM100_TMA_2SM_LOADENS4_14ComposedLayoutINS4_7SwizzleILi3ELi4ELi3EEENS4_18smem_ptr_flag_bitsILi32EEENST_INS5_IJNSA_ILi8EEENSA_ILi32EEEEEENS5_IJS18_SC_EEEEEEEvNS4_8identityES11_S1C_vS1D_EENS_8epilogue10collective18CollectiveEpilogueINS1F_23Sm100TmaWarpSpecializedILi4ELi2ELi16ELb1ELb0EEEJNS5_IJSH_SG_SH_EEENS5_IJNST_ISH_SC_EENST_INS5_IJNSA_ILi16EEESB_EEENS5_IJSC_SF_EEEEEEEESJ_SK_SJ_SK_NS1F_6fusion15FusionCallbacksIS1J_NS1R_17LinearCombinationISJ_fSJ_fLNS_15FloatRoundStyleE2EEES1K_S1Q_JEEENS4_5SM1004TMEM4LOAD26SM100_TMEM_LOAD_32dp32b16xENS4_13SM90_TMA_LOADENS12_INS13_ILi2ELi4ELi3EEES16_NST_INS5_IJS17_S1M_EEENS5_IJS1M_SC_EEEEEEENS4_39AutoVectorizingCopyWithAssumedAlignmentILi128EEENS4_14SM90_TMA_STOREES26_S28_S28_EEEvvEEEEvNT_6ParamsE)
	.align		4
        /*000c*/ 	.word	index@(__assertfail)
	.align		4
        /*0010*/ 	.word	0x00000000
	.align		4
        /*0014*/ 	.word	0xfffffffe
	.align		4
        /*0018*/ 	.word	0x00000000
	.align		4
        /*001c*/ 	.word	0xfffffffd
	.align		4
        /*0020*/ 	.word	0x00000000
	.align		4
        /*0024*/ 	.word	0xfffffffc


//--------------------- .nv.constant4             --------------------------
	.section	.nv.constant4,"a",@progbits
	.align	8
	.align		8
.nv.constant4:
        /*0000*/ 	.dword	__assertfail
	.align		8
        /*0008*/ 	.dword	__unnamed_1
	.align		8
        /*0010*/ 	.dword	__unnamed_2
	.align		8
        /*0018*/ 	.dword	_ZN39_INTERNAL_6d331f4f_4_k_cu_bd0b4c09_99924cuda3std3__45__cpo5beginE
	.align		8
        /*0020*/ 	.dword	_ZN39_INTERNAL_6d331f4f_4_k_cu_bd0b4c09_99924cuda3std3__45__cpo3endE
	.align		8
        /*0028*/ 	.dword	_ZN39_INTERNAL_6d331f4f_4_k_cu_bd0b4c09_99924cuda3std3__45__cpo6cbeginE
	.align		8
        /*0030*/ 	.dword	_ZN39_INTERNAL_6d331f4f_4_k_cu_bd0b4c09_99924cuda3std3__45__cpo4cendE
	.align		8
        /*0038*/ 	.dword	_ZN39_INTERNAL_6d331f4f_4_k_cu_bd0b4c09_99924cuda3std3__441_GLOBAL__N__6d331f4f_4_k_cu_bd0b4c09_99926ignoreE
	.align		8
        /*0040*/ 	.dword	_ZN39_INTERNAL_6d331f4f_4_k_cu_bd0b4c09_99924cuda3std3__419piecewise_constructE
	.align		8
        /*0048*/ 	.dword	_ZN39_INTERNAL_6d331f4f_4_k_cu_bd0b4c09_99924cuda3std3__48in_placeE
	.align		8
        /*0050*/ 	.dword	_ZN39_INTERNAL_6d331f4f_4_k_cu_bd0b4c09_99924cuda3std6ranges3__45__cpo4swapE
	.align		8
        /*0058*/ 	.dword	_ZN39_INTERNAL_6d331f4f_4_k_cu_bd0b4c09_99924cuda3std6ranges3__45__cpo9iter_moveE
	.align		8
        /*0060*/ 	.dword	_ZN39_INTERNAL_6d331f4f_4_k_cu_bd0b4c09_99924cute7productE
	.align		8
        /*0068*/ 	.dword	_ZN39_INTERNAL_6d331f4f_4_k_cu_bd0b4c09_99924cute1_E
	.align		8
        /*0070*/ 	.dword	$str$25
	.align		8
        /*0078*/ 	.dword	$str$26
	.align		8
        /*0080*/ 	.dword	$str$27
	.align		8
        /*0088*/ 	.dword	$str$28


//--------------------- .text._ZN7cutlass13device_kernelINS_4gemm6kernel13GemmUniversalIN4cute5tupleIJiiiiEEENS1_10collective13CollectiveMmaINS1_35MainloopSm100TmaUmmaWarpSpecializedILi4ELi2ELi4ENS5_IJNS4_1CILi2EEENSA_ILi1EEESC_EEEEENS5_IJNSA_ILi128EEENSA_ILi256EEENSA_ILi64EEEEEENS_10tfloat32_tENS5_IJlSC_lEEESJ_SK_NS4_8TiledMMAINS4_8MMA_AtomIJNS4_23SM100_MMA_TF32_2x1SM_SSISJ_SJ_fLi128ELi256ELNS4_4UMMA5MajorE0ELSP_0ELNSO_7ScaleInE0ELSQ_0EEEEEENS4_6LayoutINS5_IJSC_SC_SC_EEENS5_IJNSA_ILi0EEESV_SV_EEEEENS5_IJNS4_10UnderscoreESY_SY_EEEEENS4_18SM100_TMA_2SM_LOADENS4_14ComposedLayoutINS4_7SwizzleILi3ELi4ELi3EEENS4_18smem_ptr_flag_bitsILi32EEENST_INS5_IJNSA_ILi8EEENSA_ILi32EEEEEENS5_IJS18_SC_EEEEEEEvNS4_8identityES11_S1C_vS1D_EENS_8epilogue10collective18CollectiveEpilogueINS1F_23Sm100TmaWarpSpecializedILi4ELi2ELi16ELb1ELb0EEEJNS5_IJSH_SG_SH_EEENS5_IJNST_ISH_SC_EENST_INS5_IJNSA_ILi16EEESB_EEENS5_IJSC_SF_EEEEEEEESJ_SK_SJ_SK_NS1F_6fusion15FusionCallbacksIS1J_NS1R_17LinearCombinationISJ_fSJ_fLNS_15FloatRoundStyleE2EEES1K_S1Q_JEEENS4_5SM1004TMEM4LOAD26SM100_TMEM_LOAD_32dp32b16xENS4_13SM90_TMA_LOADENS12_INS13_ILi2ELi4ELi3EEES16_NST_INS5_IJS17_S1M_EEENS5_IJS1M_SC_EEEEEEENS4_39AutoVectorizingCopyWithAssumedAlignmentILi128EEENS4_14SM90_TMA_STOREES26_S28_S28_EEEvvEEEEvNT_6ParamsE --------------------------
	.section	.text._ZN7cutlass13device_kernelINS_4gemm6kernel13GemmUniversalIN4cute5tupleIJiiiiEEENS1_10collective13CollectiveMmaINS1_35MainloopSm100TmaUmmaWarpSpecializedILi4ELi2ELi4ENS5_IJNS4_1CILi2EEENSA_ILi1EEESC_EEEEENS5_IJNSA_ILi128EEENSA_ILi256EEENSA_ILi64EEEEEENS_10tfloat32_tENS5_IJlSC_lEEESJ_SK_NS4_8TiledMMAINS4_8MMA_AtomIJNS4_23SM100_MMA_TF32_2x1SM_SSISJ_SJ_fLi128ELi256ELNS4_4UMMA5MajorE0ELSP_0ELNSO_7ScaleInE0ELSQ_0EEEEEENS4_6LayoutINS5_IJSC_SC_SC_EEENS5_IJNSA_ILi0EEESV_SV_EEEEENS5_IJNS4_10UnderscoreESY_SY_EEEEENS4_18SM100_TMA_2SM_LOADENS4_14ComposedLayoutINS4_7SwizzleILi3ELi4ELi3EEENS4_18smem_ptr_flag_bitsILi32EEENST_INS5_IJNSA_ILi8EEENSA_ILi32EEEEEENS5_IJS18_SC_EEEEEEEvNS4_8identityES11_S1C_vS1D_EENS_8epilogue10collective18CollectiveEpilogueINS1F_23Sm100TmaWarpSpecializedILi4ELi2ELi16ELb1ELb0EEEJNS5_IJSH_SG_SH_EEENS5_IJNST_ISH_SC_EENST_INS5_IJNSA_ILi16EEESB_EEENS5_IJSC_SF_EEEEEEEESJ_SK_SJ_SK_NS1F_6fusion15FusionCallbacksIS1J_NS1R_17LinearCombinationISJ_fSJ_fLNS_15FloatRoundStyleE2EEES1K_S1Q_JEEENS4_5SM1004TMEM4LOAD26SM100_TMEM_LOAD_32dp32b16xENS4_13SM90_TMA_LOADENS12_INS13_ILi2ELi4ELi3EEES16_NST_INS5_IJS17_S1M_EEENS5_IJS1M_SC_EEEEEEENS4_39AutoVectorizingCopyWithAssumedAlignmentILi128EEENS4_14SM90_TMA_STOREES26_S28_S28_EEEvvEEEEvNT_6ParamsE,"ax",@progbits
	.align	128
.text._ZN7cutlass13device_kernelINS_4gemm6kernel13GemmUniversalIN4cute5tupleIJiiiiEEENS1_10collective13CollectiveMmaINS1_35MainloopSm100TmaUmmaWarpSpecializedILi4ELi2ELi4ENS5_IJNS4_1CILi2EEENSA_ILi1EEESC_EEEEENS5_IJNSA_ILi128EEENSA_ILi256EEENSA_ILi64EEEEEENS_10tfloat32_tENS5_IJlSC_lEEESJ_SK_NS4_8TiledMMAINS4_8MMA_AtomIJNS4_23SM100_MMA_TF32_2x1SM_SSISJ_SJ_fLi128ELi256ELNS4_4UMMA5MajorE0ELSP_0ELNSO_7ScaleInE0ELSQ_0EEEEEENS4_6LayoutINS5_IJSC_SC_SC_EEENS5_IJNSA_ILi0EEESV_SV_EEEEENS5_IJNS4_10UnderscoreESY_SY_EEEEENS4_18SM100_TMA_2SM_LOADENS4_14ComposedLayoutINS4_7SwizzleILi3ELi4ELi3EEENS4_18smem_ptr_flag_bitsILi32EEENST_INS5_IJNSA_ILi8EEENSA_ILi32EEEEEENS5_IJS18_SC_EEEEEEEvNS4_8identityES11_S1C_vS1D_EENS_8epilogue10collective18CollectiveEpilogueINS1F_23Sm100TmaWarpSpecializedILi4ELi2ELi16ELb1ELb0EEEJNS5_IJSH_SG_SH_EEENS5_IJNST_ISH_SC_EENST_INS5_IJNSA_ILi16EEESB_EEENS5_IJSC_SF_EEEEEEEESJ_SK_SJ_SK_NS1F_6fusion15FusionCallbacksIS1J_NS1R_17LinearCombinationISJ_fSJ_fLNS_15FloatRoundStyleE2EEES1K_S1Q_JEEENS4_5SM1004TMEM4LOAD26SM100_TMEM_LOAD_32dp32b16xENS4_13SM90_TMA_LOADENS12_INS13_ILi2ELi4ELi3EEES16_NST_INS5_IJS17_S1M_EEENS5_IJS1M_SC_EEEEEEENS4_39AutoVectorizingCopyWithAssumedAlignmentILi128EEENS4_14SM90_TMA_STOREES26_S28_S28_EEEvvEEEEvNT_6ParamsE:
        .type           _ZN7cutlass13device_kernelINS_4gemm6kernel13GemmUniversalIN4cute5tupleIJiiiiEEENS1_10collective13CollectiveMmaINS1_35MainloopSm100TmaUmmaWarpSpecializedILi4ELi2ELi4ENS5_IJNS4_1CILi2EEENSA_ILi1EEESC_EEEEENS5_IJNSA_ILi128EEENSA_ILi256EEENSA_ILi64EEEEEENS_10tfloat32_tENS5_IJlSC_lEEESJ_SK_NS4_8TiledMMAINS4_8MMA_AtomIJNS4_23SM100_MMA_TF32_2x1SM_SSISJ_SJ_fLi128ELi256ELNS4_4UMMA5MajorE0ELSP_0ELNSO_7ScaleInE0ELSQ_0EEEEEENS4_6LayoutINS5_IJSC_SC_SC_EEENS5_IJNSA_ILi0EEESV_SV_EEEEENS5_IJNS4_10UnderscoreESY_SY_EEEEENS4_18SM100_TMA_2SM_LOADENS4_14ComposedLayoutINS4_7SwizzleILi3ELi4ELi3EEENS4_18smem_ptr_flag_bitsILi32EEENST_INS5_IJNSA_ILi8EEENSA_ILi32EEEEEENS5_IJS18_SC_EEEEEEEvNS4_8identityES11_S1C_vS1D_EENS_8epilogue10collective18CollectiveEpilogueINS1F_23Sm100TmaWarpSpecializedILi4ELi2ELi16ELb1ELb0EEEJNS5_IJSH_SG_SH_EEENS5_IJNST_ISH_SC_EENST_INS5_IJNSA_ILi16EEESB_EEENS5_IJSC_SF_EEEEEEEESJ_SK_SJ_SK_NS1F_6fusion15FusionCallbacksIS1J_NS1R_17LinearCombinationISJ_fSJ_fLNS_15FloatRoundStyleE2EEES1K_S1Q_JEEENS4_5SM1004TMEM4LOAD26SM100_TMEM_LOAD_32dp32b16xENS4_13SM90_TMA_LOADENS12_INS13_ILi2ELi4ELi3EEES16_NST_INS5_IJS17_S1M_EEENS5_IJS1M_SC_EEEEEEENS4_39AutoVectorizingCopyWithAssumedAlignmentILi128EEENS4_14SM90_TMA_STOREES26_S28_S28_EEEvvEEEEvNT_6ParamsE,@function
        .size           _ZN7cutlass13device_kernelINS_4gemm6kernel13GemmUniversalIN4cute5tupleIJiiiiEEENS1_10collective13CollectiveMmaINS1_35MainloopSm100TmaUmmaWarpSpecializedILi4ELi2ELi4ENS5_IJNS4_1CILi2EEENSA_ILi1EEESC_EEEEENS5_IJNSA_ILi128EEENSA_ILi256EEENSA_ILi64EEEEEENS_10tfloat32_tENS5_IJlSC_lEEESJ_SK_NS4_8TiledMMAINS4_8MMA_AtomIJNS4_23SM100_MMA_TF32_2x1SM_SSISJ_SJ_fLi128ELi256ELNS4_4UMMA5MajorE0ELSP_0ELNSO_7ScaleInE0ELSQ_0EEEEEENS4_6LayoutINS5_IJSC_SC_SC_EEENS5_IJNSA_ILi0EEESV_SV_EEEEENS5_IJNS4_10UnderscoreESY_SY_EEEEENS4_18SM100_TMA_2SM_LOADENS4_14ComposedLayoutINS4_7SwizzleILi3ELi4ELi3EEENS4_18smem_ptr_flag_bitsILi32EEENST_INS5_IJNSA_ILi8EEENSA_ILi32EEEEEENS5_IJS18_SC_EEEEEEEvNS4_8identityES11_S1C_vS1D_EENS_8epilogue10collective18CollectiveEpilogueINS1F_23Sm100TmaWarpSpecializedILi4ELi2ELi16ELb1ELb0EEEJNS5_IJSH_SG_SH_EEENS5_IJNST_ISH_SC_EENST_INS5_IJNSA_ILi16EEESB_EEENS5_IJSC_SF_EEEEEEEESJ_SK_SJ_SK_NS1F_6fusion15FusionCallbacksIS1J_NS1R_17LinearCombinationISJ_fSJ_fLNS_15FloatRoundStyleE2EEES1K_S1Q_JEEENS4_5SM1004TMEM4LOAD26SM100_TMEM_LOAD_32dp32b16xENS4_13SM90_TMA_LOADENS12_INS13_ILi2ELi4ELi3EEES16_NST_INS5_IJS17_S1M_EEENS5_IJS1M_SC_EEEEEEENS4_39AutoVectorizingCopyWithAssumedAlignmentILi128EEENS4_14SM90_TMA_STOREES26_S28_S28_EEEvvEEEEvNT_6ParamsE,(.L_x_241 - _ZN7cutlass13device_kernelINS_4gemm6kernel13GemmUniversalIN4cute5tupleIJiiiiEEENS1_10collective13CollectiveMmaINS1_35MainloopSm100TmaUmmaWarpSpecializedILi4ELi2ELi4ENS5_IJNS4_1CILi2EEENSA_ILi1EEESC_EEEEENS5_IJNSA_ILi128EEENSA_ILi256EEENSA_ILi64EEEEEENS_10tfloat32_tENS5_IJlSC_lEEESJ_SK_NS4_8TiledMMAINS4_8MMA_AtomIJNS4_23SM100_MMA_TF32_2x1SM_SSISJ_SJ_fLi128ELi256ELNS4_4UMMA5MajorE0ELSP_0ELNSO_7ScaleInE0ELSQ_0EEEEEENS4_6LayoutINS5_IJSC_SC_SC_EEENS5_IJNSA_ILi0EEESV_SV_EEEEENS5_IJNS4_10UnderscoreESY_SY_EEEEENS4_18SM100_TMA_2SM_LOADENS4_14ComposedLayoutINS4_7SwizzleILi3ELi4ELi3EEENS4_18smem_ptr_flag_bitsILi32EEENST_INS5_IJNSA_ILi8EEENSA_ILi32EEEEEENS5_IJS18_SC_EEEEEEEvNS4_8identityES11_S1C_vS1D_EENS_8epilogue10collective18CollectiveEpilogueINS1F_23Sm100TmaWarpSpecializedILi4ELi2ELi16ELb1ELb0EEEJNS5_IJSH_SG_SH_EEENS5_IJNST_ISH_SC_EENST_INS5_IJNSA_ILi16EEESB_EEENS5_IJSC_SF_EEEEEEEESJ_SK_SJ_SK_NS1F_6fusion15FusionCallbacksIS1J_NS1R_17LinearCombinationISJ_fSJ_fLNS_15FloatRoundStyleE2EEES1K_S1Q_JEEENS4_5SM1004TMEM4LOAD26SM100_TMEM_LOAD_32dp32b16xENS4_13SM90_TMA_LOADENS12_INS13_ILi2ELi4ELi3EEES16_NST_INS5_IJS17_S1M_EEENS5_IJS1M_SC_EEEEEEENS4_39AutoVectorizingCopyWithAssumedAlignmentILi128EEENS4_14SM90_TMA_STOREES26_S28_S28_EEEvvEEEEvNT_6ParamsE)
        .other          _ZN7cutlass13device_kernelINS_4gemm6kernel13GemmUniversalIN4cute5tupleIJiiiiEEENS1_10collective13CollectiveMmaINS1_35MainloopSm100TmaUmmaWarpSpecializedILi4ELi2ELi4ENS5_IJNS4_1CILi2EEENSA_ILi1EEESC_EEEEENS5_IJNSA_ILi128EEENSA_ILi256EEENSA_ILi64EEEEEENS_10tfloat32_tENS5_IJlSC_lEEESJ_SK_NS4_8TiledMMAINS4_8MMA_AtomIJNS4_23SM100_MMA_TF32_2x1SM_SSISJ_SJ_fLi128ELi256ELNS4_4UMMA5MajorE0ELSP_0ELNSO_7ScaleInE0ELSQ_0EEEEEENS4_6LayoutINS5_IJSC_SC_SC_EEENS5_IJNSA_ILi0EEESV_SV_EEEEENS5_IJNS4_10UnderscoreESY_SY_EEEEENS4_18SM100_TMA_2SM_LOADENS4_14ComposedLayoutINS4_7SwizzleILi3ELi4ELi3EEENS4_18smem_ptr_flag_bitsILi32EEENST_INS5_IJNSA_ILi8EEENSA_ILi32EEEEEENS5_IJS18_SC_EEEEEEEvNS4_8identityES11_S1C_vS1D_EENS_8epilogue10collective18CollectiveEpilogueINS1F_23Sm100TmaWarpSpecializedILi4ELi2ELi16ELb1ELb0EEEJNS5_IJSH_SG_SH_EEENS5_IJNST_ISH_SC_EENST_INS5_IJNSA_ILi16EEESB_EEENS5_IJSC_SF_EEEEEEEESJ_SK_SJ_SK_NS1F_6fusion15FusionCallbacksIS1J_NS1R_17LinearCombinationISJ_fSJ_fLNS_15FloatRoundStyleE2EEES1K_S1Q_JEEENS4_5SM1004TMEM4LOAD26SM100_TMEM_LOAD_32dp32b16xENS4_13SM90_TMA_LOADENS12_INS13_ILi2ELi4ELi3EEES16_NST_INS5_IJS17_S1M_EEENS5_IJS1M_SC_EEEEEEENS4_39AutoVectorizingCopyWithAssumedAlignmentILi128EEENS4_14SM90_TMA_STOREES26_S28_S28_EEEvvEEEEvNT_6ParamsE,@"STO_CUDA_ENTRY STV_DEFAULT"
_ZN7cutlass13device_kernelINS_4gemm6kernel13GemmUniversalIN4cute5tupleIJiiiiEEENS1_10collective13CollectiveMmaINS1_35MainloopSm100TmaUmmaWarpSpecializedILi4ELi2ELi4ENS5_IJNS4_1CILi2EEENSA_ILi1EEESC_EEEEENS5_IJNSA_ILi128EEENSA_ILi256EEENSA_ILi64EEEEEENS_10tfloat32_tENS5_IJlSC_lEEESJ_SK_NS4_8TiledMMAINS4_8MMA_AtomIJNS4_23SM100_MMA_TF32_2x1SM_SSISJ_SJ_fLi128ELi256ELNS4_4UMMA5MajorE0ELSP_0ELNSO_7ScaleInE0ELSQ_0EEEEEENS4_6LayoutINS5_IJSC_SC_SC_EEENS5_IJNSA_ILi0EEESV_SV_EEEEENS5_IJNS4_10UnderscoreESY_SY_EEEEENS4_18SM100_TMA_2SM_LOADENS4_14ComposedLayoutINS4_7SwizzleILi3ELi4ELi3EEENS4_18smem_ptr_flag_bitsILi32EEENST_INS5_IJNSA_ILi8EEENSA_ILi32EEEEEENS5_IJS18_SC_EEEEEEEvNS4_8identityES11_S1C_vS1D_EENS_8epilogue10collective18CollectiveEpilogueINS1F_23Sm100TmaWarpSpecializedILi4ELi2ELi16ELb1ELb0EEEJNS5_IJSH_SG_SH_EEENS5_IJNST_ISH_SC_EENST_INS5_IJNSA_ILi16EEESB_EEENS5_IJSC_SF_EEEEEEEESJ_SK_SJ_SK_NS1F_6fusion15FusionCallbacksIS1J_NS1R_17LinearCombinationISJ_fSJ_fLNS_15FloatRoundStyleE2EEES1K_S1Q_JEEENS4_5SM1004TMEM4LOAD26SM100_TMEM_LOAD_32dp32b16xENS4_13SM90_TMA_LOADENS12_INS13_ILi2ELi4ELi3EEES16_NST_INS5_IJS17_S1M_EEENS5_IJS1M_SC_EEEEEEENS4_39AutoVectorizingCopyWithAssumedAlignmentILi128EEENS4_14SM90_TMA_STOREES26_S28_S28_EEEvvEEEEvNT_6ParamsE:
[----:B------:R-:W1:Y:S01]  /*0000*/  LDC R1, c[0x0][0x37c] ;  /* 0x0000df00ff017b82 */ /* 0x000e620000000800 */
[----:B------:R-:W2:Y:S01]  /*0010*/  S2R R80, SR_TID.X ;  /* 0x0000000000507919 */ /* 0x000ea20000002100 */
[----:B------:R-:W3:Y:S06]  /*0020*/  LDCU.64 UR6, c[0x0][0x890] ;  /* 0x00011200ff0677ac */ /* 0x000eec0008000a00 */
[----:B------:R-:W4:Y:S01]  /*0030*/  S2UR UR37, SR_CgaCtaId ;  /* 0x00000000002579c3 */ /* 0x000f220000008800 */
[----:B------:R-:W-:Y:S02]  /*0040*/  PRMT R67, RZ, 0x7610, R67 ;  /* 0x00007610ff437816 */ /* 0x000fe40000000043 */
[----:B------:R-:W-:Y:S01]  /*0050*/  ELECT P1, URZ, PT ;  /* 0x0000000000ff782f */ /* 0x000fe20003820000 */
[----:B------:R-:W1:Y:S01]  /*0060*/  LDCU.64 UR38, c[0x0][0x358] ;  /* 0x00006b00ff2677ac */ /* 0x000e620008000a00 */
[----:B---3--:R-:W-:-:S04]  /*0070*/  UISETP.NE.U32.AND UP0, UPT, UR6, URZ, UPT ;  /* 0x000000ff0600728c */ /* 0x008fc8000bf05070 */
[----:B------:R-:W-:Y:S02]  /*0080*/  UISETP.NE.AND.EX UP0, UPT, UR7, URZ, UPT, UP0 ;  /* 0x000000ff0700728c */ /* 0x000fe4000bf05300 */
[----:B----4-:R-:W-:Y:S02]  /*0090*/  ULOP3.LUT UR5, UR37, 0x1, URZ, 0xc0, !UPT ;  /* 0x0000000125057892 */ /* 0x010fe4000f8ec0ff */
[----:B------:R-:W-:Y:S01]  /*00a0*/  ULOP3.LUT UR4, UR37, 0x1, URZ, 0x3c, !UPT ;  /* 0x0000000125047892 */ /* 0x000fe2000f8e3cff */
[----:B--2---:R-:W-:-:S05]  /*00b0*/  SHF.R.U32.HI R72, RZ, 0x5, R80 ;  /* 0x00000005ff487819 */ /* 0x004fca0000011650 */
[----:B------:R-:W2:Y:S02]  /*00c0*/  SHFL.IDX PT, R0, R72, RZ, 0x1f ;  /* 0x00001fff48007589 */ /* 0x000ea400000e0000 */
[----:B--2---:R-:W-:Y:S01]  /*00d0*/  R2UR UR10, R0 ;  /* 0x00000000000a72ca */ /* 0x004fe200000e0000 */
[----:B-1----:R-:W-:-:S14]  /*00e0*/  BRA.U UP0, `(.L_x_0) ;  /* 0x00000001002c7547 */ /* 0x002fdc000b800000 */
[----:B------:R-:W1:Y:S02]  /*00f0*/  LDCU.64 UR8, c[0x0][0x888] ;  /* 0x00011100ff0877ac */ /* 0x000e640008000a00 */
[----:B-1----:R-:W-:-:S04]  /*0100*/  UISETP.NE.U32.AND UP0, UPT, UR8, URZ, UPT ;  /* 0x000000ff0800728c */ /* 0x002fc8000bf05070 */
[----:B------:R-:W-:-:S09]  /*0110*/  UISETP.NE.AND.EX UP0, UPT, UR9, URZ, UPT, UP0 ;  /* 0x000000ff0900728c */ /* 0x000fd2000bf05300 */
[----:B------:R-:W-:Y:S05]  /*0120*/  BRA.U !UP0, `(.L_x_1) ;  /* 0x0000000108107547 */ /* 0x000fea000b800000 */
[----:B------:R-:W1:Y:S02]  /*0130*/  LDC.64 R2, c[0x0][0x888] ;  /* 0x00022200ff027b82 */ /* 0x000e640000000a00 */
[----:B-1----:R1:W5:Y:S01]  /*0140*/  LDG.E R35, desc[UR38][R2.64] ;  /* 0x0000002602237981 */ /* 0x002362000c1e1900 */
[----:B------:R-:W-:Y:S01]  /*0150*/  HFMA2 R67, -RZ, RZ, 0, 5.9604644775390625e-08 ;  /* 0x00000001ff437431 */ /* 0x000fe200000001ff */
[----:B------:R-:W-:Y:S05]  /*0160*/  BRA `(.L_x_0) ;  /* 0x00000000000c7947 */ /* 0x000fea0003800000 */
.L_x_1:
[----:B------:R-:W1:Y:S01]  /*0170*/  LDCU UR8, c[0x0][0x880] ;  /* 0x00011000ff0877ac */ /* 0x000e620008000800 */
[----:B------:R-:W-:Y:S01]  /*0180*/  HFMA2 R67, -RZ, RZ, 0, 5.9604644775390625e-08 ;  /* 0x00000001ff437431 */ /* 0x000fe200000001ff */
[----:B-1----:R-:W-:-:S07]  /*0190*/  MOV R35, UR8 ;  /* 0x0000000800237c02 */ /* 0x002fce0008000f00 */
.L_x_0:
[----:B------:R-:W2:Y:S02]  /*01a0*/  LDCU.64 UR8, c[0x0][0x8b0] ;  /* 0x00011600ff0877ac */ /* 0x000ea40008000a00 */
[----:B--2---:R-:W-:-:S04]  /*01b0*/  UISETP.NE.U32.AND UP0, UPT, UR8, URZ, UPT ;  /* 0x000000ff0800728c */ /* 0x004fc8000bf05070 */
[----:B------:R-:W-:-:S09]  /*01c0*/  UISETP.NE.AND.EX UP0, UPT, UR9, URZ, UPT, UP0 ;  /* 0x000000ff0900728c */ /* 0x000fd2000bf05300 */
[----:B------:R-:W-:Y:S05]  /*01d0*/  BRA.U UP0, `(.L_x_2) ;  /* 0x0000000100247547 */ /* 0x000fea000b800000 */
[----:B------:R-:W2:Y:S02]  /*01e0*/  LDCU.64 UR8, c[0x0][0x8a8] ;  /* 0x00011500ff0877ac */ /* 0x000ea40008000a00 */
[----:B--2---:R-:W-:-:S04]  /*01f0*/  UISETP.NE.U32.AND UP0, UPT, UR8, URZ, UPT ;  /* 0x000000ff0800728c */ /* 0x004fc8000bf05070 */
[----:B------:R-:W-:-:S09]  /*0200*/  UISETP.NE.AND.EX UP0, UPT, UR9, URZ, UPT, UP0 ;  /* 0x000000ff0900728c */ /* 0x000fd2000bf05300 */
[----:B------:R-:W-:Y:S05]  /*0210*/  BRA.U !UP0, `(.L_x_3) ;  /* 0x00000001080c7547 */ /* 0x000fea000b800000 */
[----:B------:R-:W2:Y:S02]  /*0220*/  LDC.64 R32, c[0x0][0x8a8] ;  /* 0x00022a00ff207b82 */ /* 0x000ea40000000a00 */
[----:B--2---:R2:W5:Y:S01]  /*0230*/  LDG.E R32, desc[UR38][R32.64] ;  /* 0x0000002620207981 */ /* 0x004562000c1e1900 */
[----:B------:R-:W-:Y:S05]  /*0240*/  BRA `(.L_x_2) ;  /* 0x0000000000087947 */ /* 0x000fea0003800000 */
.L_x_3:
[----:B------:R-:W2:Y:S02]  /*0250*/  LDCU UR8, c[0x0][0x8a0] ;  /* 0x00011400ff0877ac */ /* 0x000ea40008000800 */
[----:B--2---:R-:W-:Y:S02]  /*0260*/  MOV R32, UR8 ;  /* 0x0000000800207c02 */ /* 0x004fe40008000f00 */
.L_x_2:
[----:B------:R-:W-:Y:S01]  /*0270*/  IMAD.U32 R0, RZ, RZ, UR10 ;  /* 0x0000000aff007e24 */ /* 0x000fe2000f8e00ff */
[----:B------:R-:W-:Y:S04]  /*0280*/  BSSY.RECONVERGENT B0, `(.L_x_4) ;  /* 0x000000c000007945 */ /* 0x000fe80003800200 */
[C---:B------:R-:W-:Y:S02]  /*0290*/  ISETP.NE.OR P2, PT, R0.reuse, 0x1, !P1 ;  /* 0x000000010000780c */ /* 0x040fe40004f45670 */
[----:B------:R-:W-:-:S11]  /*02a0*/  ISETP.NE.OR P0, PT, R0, 0x3, !P1 ;  /* 0x000000030000780c */ /* 0x000fd60004f05670 */
[----:B------:R-:W-:Y:S05]  /*02b0*/  @P2 BRA `(.L_x_5) ;  /* 0x0000000000202947 */ /* 0x000fea0003800000 */
[----:B------:R-:W3:Y:S02]  /*02c0*/  LDCU.64 UR8, c[0x0][0x348] ;  /* 0x00006900ff0877ac */ /* 0x000ee40008000a00 */
[----:B---3--:R-:W-:Y:S02]  /*02d0*/  UIADD3 UR12, UP1, UPT, UR8, 0x80, URZ ;  /* 0x00000080080c7890 */ /* 0x008fe4000ff3e0ff */
[----:B------:R-:W-:Y:S02]  /*02e0*/  UIADD3 UR8, UP0, UPT, UR8, 0x180, URZ ;  /* 0x0000018008087890 */ /* 0x000fe4000ff1e0ff */
[----:B------:R-:W-:Y:S02]  /*02f0*/  UIADD3.X UR13, UPT, UPT, URZ, UR9, URZ, UP1, !UPT ;  /* 0x00000009ff0d7290 */ /* 0x000fe40008ffe4ff */
[----:B------:R-:W-:-:S07]  /*0300*/  UIADD3.X UR9, UPT, UPT, URZ, UR9, URZ, UP0, !UPT ;  /* 0x00000009ff097290 */ /* 0x000fce00087fe4ff */
[----:B------:R3:W-:Y:S02]  /*0310*/  UTMACCTL.PF [UR12] ;  /* 0x000000000c0079b9 */ /* 0x0007e40008040000 */
[----:B------:R3:W-:Y:S02]  /*0320*/  UTMACCTL.PF [UR8] ;  /* 0x00000000080079b9 */ /* 0x0007e40008040000 */
[----:B---3--:R-:W-:Y:S01]  /*0330*/  NOP ;  /* 0x0000000000007918 */ /* 0x008fe20000000000 */
.L_x_5:
[----:B------:R-:W-:Y:S05]  /*0340*/  BSYNC.RECONVERGENT B0 ;  /* 0x0000000000007941 */ /* 0x000fea0003800200 */
.L_x_4:
[----:B------:R-:W-:Y:S04]  /*0350*/  BSSY.RECONVERGENT B0, `(.L_x_6) ;  /* 0x000000a000007945 */ /* 0x000fe80003800200 */
        /* <DEDUP_REMOVED lines=9> */
.L_x_7:
[----:B------:R-:W-:Y:S05]  /*03f0*/  BSYNC.RECONVERGENT B0 ;  /* 0x0000000000007941 */ /* 0x000fea0003800200 */
.L_x_6:
[----:B------:R-:W3:Y:S01]  /*0400*/  LDCU.64 UR8, c[0x0][0x888] ;  /* 0x00011100ff0877ac */ /* 0x000ee20008000a00 */
[----:B------:R-:W-:Y:S02]  /*0410*/  UISETP.EQ.U32.AND UP1, UPT, UR6, URZ, UPT ;  /* 0x000000ff0600728c */ /* 0x000fe4000bf22070 */
[----:B------:R-:W-:Y:S02]  /*0420*/  UPLOP3.LUT UP5, UPT, UPT, UPT, UPT, 0x80, 0x8 ;  /* 0x000000000008789c */ /* 0x000fe40003faf070 */
[----:B---3--:R-:W-:-:S04]  /*0430*/  UISETP.NE.U32.AND UP0, UPT, UR8, URZ, UPT ;  /* 0x000000ff0800728c */ /* 0x008fc8000bf05070 */
[----:B------:R-:W-:-:S04]  /*0440*/  UISETP.NE.AND.EX UP0, UPT, UR9, URZ, UPT, UP0 ;  /* 0x000000ff0900728c */ /* 0x000fc8000bf05300 */
[----:B------:R-:W-:-:S04]  /*0450*/  UISETP.EQ.OR.EX UP2, UPT, UR7, URZ, !UP0, UP1 ;  /* 0x000000ff0700728c */ /* 0x000fc8000c742710 */
[----:B------:R-:W-:-:S05]  /*0460*/  UP2UR UR48, UPR, URZ, 0x4 ;  /* 0x00000004ff307883 */ /* 0x000fca0008000000 */
[----:B------:R-:W-:Y:S07]  /*0470*/  BRA.U !UP2, `(.L_x_8) ;  /* 0x000000010a207547 */ /* 0x000fee000b800000 */
[----:B------:R-:W-:Y:S01]  /*0480*/  UISETP.NE.U32.AND UP2, UPT, UR6, URZ, UPT ;  /* 0x000000ff0600728c */ /* 0x000fe2000bf45070 */
[----:B-----5:R-:W-:Y:S01]  /*0490*/  FSETP.NEU.AND P0, PT, R35, RZ, PT ;  /* 0x000000ff2300720b */ /* 0x020fe20003f0d000 */
[----:B------:R-:W-:Y:S02]  /*04a0*/  USEL UR6, URZ, 0xffffffff, UP0 ;  /* 0xffffffffff067887 */ /* 0x000fe40008000000 */
[----:B------:R-:W-:-:S10]  /*04b0*/  UISETP.NE.AND.EX UP2, UPT, UR7, URZ, UPT, UP2 ;  /* 0x000000ff0700728c */ /* 0x000fd4000bf45320 */
[----:B------:R-:W-:Y:S01]  /*04c0*/  VOTEU.ANY UP1, P0 ;  /* 0x0000000000ff7886 */ /* 0x000fe20000020100 */
[----:B------:R-:W-:-:S04]  /*04d0*/  @!UP2 USEL UR6, URZ, 0xffffffff, UP1 ;  /* 0xffffffffff06a887 */ /* 0x000fc80008800000 */
[----:B------:R-:W-:-:S04]  /*04e0*/  ULOP3.LUT UR6, UR6, 0x1, URZ, 0xc0, !UPT ;  /* 0x0000000106067892 */ /* 0x000fc8000f8ec0ff */
[----:B------:R-:W-:-:S11]  /*04f0*/  UISETP.NE.U32.AND UP5, UPT, UR6, 0x1, UPT ;  /* 0x000000010600788c */ /* 0x000fd6000bfa5070 */
.L_x_8:
[----:B------:R-:W3:Y:S01]  /*0500*/  SHFL.IDX PT, R0, R72, RZ, 0x1f ;  /* 0x00001fff48007589 */ /* 0x000ee200000e0000 */
[----:B------:R-:W-:-:S04]  /*0510*/  UISETP.NE.AND UP1, UPT, UR10, 0x2, UPT ;  /* 0x000000020a00788c */ /* 0x000fc8000bf25270 */
[----:B------:R-:W-:Y:S02]  /*0520*/  UISETP.EQ.AND UP2, UPT, UR5, URZ, !UP1 ;  /* 0x000000ff0500728c */ /* 0x000fe4000cf42270 */
[----:B------:R-:W-:-:S04]  /*0530*/  USEL UR7, URZ, 0x1, UP1 ;  /* 0x00000001ff077887 */ /* 0x000fc80008800000 */
[----:B------:R-:W-:Y:S02]  /*0540*/  PLOP3.LUT P5, PT, P1, PT, UP2, 0x80, 0x8 ;  /* 0x000000000008781c */ /* 0x000fe40000faf028 */
[----:B---3--:R-:W-:-:S13]  /*0550*/  ISETP.NE.AND P0, PT, R0, RZ, PT ;  /* 0x000000ff0000720c */ /* 0x008fda0003f05270 */
[----:B------:R-:W-:Y:S05]  /*0560*/  @P0 BRA `(.L_x_9) ;  /* 0x0000000000440947 */ /* 0x000fea0003800000 */
[----:B------:R-:W-:Y:S01]  /*0570*/  UMOV UR8, 0x400 ;  /* 0x0000040000087882 */ /* 0x000fe20000000000 */
[----:B------:R-:W-:Y:S01]  /*0580*/  UMOV UR6, 0x1 ;  /* 0x0000000100067882 */ /* 0x000fe20000000000 */
[----:B------:R-:W-:Y:S02]  /*0590*/  ULEA UR8, UR37, UR8, 0x18 ;  /* 0x0000000825087291 */ /* 0x000fe4000f8ec0ff */
[----:B------:R-:W-:-:S04]  /*05a0*/  UIADD3 UR12, UPT, UPT, -UR6, 0x100000, URZ ;  /* 0x00100000060c7890 */ /* 0x000fc8000fffe1ff */
[----:B------:R-:W-:Y:S02]  /*05b0*/  USHF.L.U32 UR13, UR12, 0xb, URZ ;  /* 0x0000000b0c0d7899 */ /* 0x000fe400080006ff */
[----:B------:R-:W-:Y:S01]  /*05c0*/  USHF.L.U32 UR12, UR12, 0x1, URZ ;  /* 0x000000010c0c7899 */ /* 0x000fe200080006ff */
[----:B------:R-:W-:Y:S01]  /*05d0*/  ELECT P0, URZ, PT ;  /* 0x0000000000ff782f */ /* 0x000fe20003800000 */
[----:B------:R-:W3:Y:S10]  /*05e0*/  FENCE.VIEW.ASYNC.S ;  /* 0x00000000000073c6 */ /* 0x000ef40000000000 */
[----:B---3--:R3:W4:Y:S01]  /*05f0*/  SYNCS.EXCH.64 URZ, [UR8], UR12 ;  /* 0x0000000c08ff75b2 */ /* 0x0087220008000100 */
[----:B------:R3:W1:Y:S01]  /*0600*/  SYNCS.EXCH.64 URZ, [UR8+0x20], UR12 ;  /* 0x0000200c08ff75b2 */ /* 0x0006620008000100 */
[----:B------:R3:W1:Y:S01]  /*0610*/  SYNCS.EXCH.64 URZ, [UR8+0x8], UR12 ;  /* 0x0000080c08ff75b2 */ /* 0x0006620008000100 */
[----:B------:R3:W1:Y:S01]  /*0620*/  SYNCS.EXCH.64 URZ, [UR8+0x28], UR12 ;  /* 0x0000280c08ff75b2 */ /* 0x0006620008000100 */
[----:B------:R3:W1:Y:S01]  /*0630*/  SYNCS.EXCH.64 URZ, [UR8+0x10], UR12 ;  /* 0x0000100c08ff75b2 */ /* 0x0006620008000100 */
[----:B------:R3:W1:Y:S01]  /*0640*/  SYNCS.EXCH.64 URZ, [UR8+0x30], UR12 ;  /* 0x0000300c08ff75b2 */ /* 0x0006620008000100 */
[----:B------:R3:W1:Y:S01]  /*0650*/  SYNCS.EXCH.64 URZ, [UR8+0x18], UR12 ;  /* 0x0000180c08ff75b2 */ /* 0x0006620008000100 */
[----:B------:R3:W1:Y:S01]  /*0660*/  SYNCS.EXCH.64 URZ, [UR8+0x38], UR12 ;  /* 0x0000380c08ff75b2 */ /* 0x0006620008000100 */
[----:B------:R-:W-:Y:S01]  /*0670*/  NOP ;  /* 0x0000000000007918 */ /* 0x000fe20000000000 */
.L_x_9:
[----:B------:R-:W2:Y:S01]  /*0680*/  SHFL.IDX PT, R0, R72, RZ, 0x1f ;  /* 0x00001fff48007589 */ /* 0x000ea200000e0000 */
[----:B------:R-:W-:Y:S01]  /*0690*/  NOP ;  /* 0x0000000000007918 */ /* 0x000fe20000000000 */
[----:B--2---:R-:W-:-:S13]  /*06a0*/  ISETP.NE.AND P0, PT, R0, 0x1, PT ;  /* 0x000000010000780c */ /* 0x004fda0003f05270 */
[----:B------:R-:W-:Y:S05]  /*06b0*/  @P0 BRA `(.L_x_10) ;  /* 0x0000000000540947 */ /* 0x000fea0003800000 */
[----:B------:R-:W-:Y:S01]  /*06c0*/  UMOV UR9, 0x400 ;  /* 0x0000040000097882 */ /* 0x000fe20000000000 */
[----:B---3--:R-:W-:Y:S01]  /*06d0*/  UMOV UR8, 0x20 ;  /* 0x0000002000087882 */ /* 0x008fe20000000000 */
[----:B------:R-:W-:Y:S01]  /*06e0*/  UMOV UR6, 0x80 ;  /* 0x0000008000067882 */ /* 0x000fe20000000000 */
[----:B------:R-:W-:Y:S02]  /*06f0*/  ULEA UR9, UR37, UR9, 0x18 ;  /* 0x0000000925097291 */ /* 0x000fe4000f8ec0ff */
[----:B------:R-:W-:-:S04]  /*0700*/  UIADD3 UR12, UPT, UPT, -UR8, 0x100000, URZ ;  /* 0x00100000080c7890 */ /* 0x000fc8000fffe1ff */
[----:B------:R-:W-:Y:S02]  /*0710*/  USHF.L.U32 UR13, UR12, 0xb, URZ ;  /* 0x0000000b0c0d7899 */ /* 0x000fe400080006ff */
[----:B------:R-:W-:Y:S02]  /*0720*/  USHF.L.U32 UR12, UR12, 0x1, URZ ;  /* 0x000000010c0c7899 */ /* 0x000fe400080006ff */
[----:B------:R-:W-:-:S04]  /*0730*/  UIADD3 UR14, UPT, UPT, -UR6, 0x100000, URZ ;  /* 0x00100000060e7890 */ /* 0x000fc8000fffe1ff */
[----:B------:R-:W-:Y:S02]  /*0740*/  USHF.L.U32 UR15, UR14, 0xb, URZ ;  /* 0x0000000b0e0f7899 */ /* 0x000fe400080006ff */
[----:B------:R-:W-:Y:S01]  /*0750*/  USHF.L.U32 UR14, UR14, 0x1, URZ ;  /* 0x000000010e0e7899 */ /* 0x000fe200080006ff */
[----:B------:R-:W-:Y:S01]  /*0760*/  ELECT P0, URZ, PT ;  /* 0x0000000000ff782f */ /* 0x000fe20003800000 */
[----:B------:R-:W2:Y:S02]  /*0770*/  FENCE.VIEW.ASYNC.S ;  /* 0x00000000000073c6 */ /* 0x000ea40000000000 */
[----:B--2---:R2:W3:Y:S08]  /*0780*/  SYNCS.EXCH.64 URZ, [UR9+0x40], UR12 ;  /* 0x0000400c09ff75b2 */ /* 0x0044f00008000100 */
        /* <DEDUP_REMOVED lines=8> */
.L_x_10:
[----:B------:R-:W4:Y:S01]  /*0810*/  SHFL.IDX PT, R0, R72, RZ, 0x1f ;  /* 0x00001fff48007589 */ /* 0x000f2200000e0000 */
[----:B------:R-:W-:Y:S01]  /*0820*/  NOP ;  /* 0x0000000000007918 */ /* 0x000fe20000000000 */
[----:B----4-:R-:W-:-:S13]  /*0830*/  ISETP.NE.AND P0, PT, R0, 0x3, PT ;  /* 0x000000030000780c */ /* 0x010fda0003f05270 */
[----:B------:R-:W-:Y:S05]  /*0840*/  @P0 BRA `(.L_x_11) ;  /* 0x00000000002c0947 */ /* 0x000fea0003800000 */
[----:B---3--:R-:W-:Y:S01]  /*0850*/  UMOV UR8, 0x400 ;  /* 0x0000040000087882 */ /* 0x008fe20000000000 */
[----:B------:R-:W-:Y:S01]  /*0860*/  UMOV UR6, 0x20 ;  /* 0x0000002000067882 */ /* 0x000fe20000000000 */
[----:B------:R-:W-:Y:S02]  /*0870*/  ULEA UR8, UR37, UR8, 0x18 ;  /* 0x0000000825087291 */ /* 0x000fe4000f8ec0ff */
[----:B--2---:R-:W-:-:S04]  /*0880*/  UIADD3 UR12, UPT, UPT, -UR6, 0x100000, URZ ;  /* 0x00100000060c7890 */ /* 0x004fc8000fffe1ff */
[----:B------:R-:W-:Y:S02]  /*0890*/  USHF.L.U32 UR13, UR12, 0xb, URZ ;  /* 0x0000000b0c0d7899 */ /* 0x000fe400080006ff */
[----:B------:R-:W-:Y:S01]  /*08a0*/  USHF.L.U32 UR12, UR12, 0x1, URZ ;  /* 0x000000010c0c7899 */ /* 0x000fe200080006ff */
[----:B------:R-:W-:Y:S01]  /*08b0*/  ELECT P0, URZ, PT ;  /* 0x0000000000ff782f */ /* 0x000fe20003800000 */
[----:B------:R-:W2:Y:S10]  /*08c0*/  FENCE.VIEW.ASYNC.S ;  /* 0x00000000000073c6 */ /* 0x000eb40000000000 */
[----:B--2---:R4:W2:Y:S01]  /*08d0*/  SYNCS.EXCH.64 URZ, [UR8+0x80], UR12 ;  /* 0x0000800c08ff75b2 */ /* 0x0048a20008000100 */
[----:B------:R4:W3:Y:S02]  /*08e0*/  SYNCS.EXCH.64 URZ, [UR8+0x88], UR12 ;  /* 0x0000880c08ff75b2 */ /* 0x0008e40008000100 */
[----:B----4-:R-:W-:Y:S01]  /*08f0*/  NOP ;  /* 0x0000000000007918 */ /* 0x010fe20000000000 */
.L_x_11:
[----:B------:R-:W4:Y:S01]  /*0900*/  SHFL.IDX PT, R0, R72, RZ, 0x1f ;  /* 0x00001fff48007589 */ /* 0x000f2200000e0000 */
[----:B------:R-:W-:Y:S01]  /*0910*/  NOP ;  /* 0x0000000000007918 */ /* 0x000fe20000000000 */
[----:B----4-:R-:W-:-:S13]  /*0920*/  ISETP.NE.AND P0, PT, R0, 0x4, PT ;  /* 0x000000040000780c */ /* 0x010fda0003f05270 */
[----:B------:R-:W-:Y:S05]  /*0930*/  @P0 BRA `(.L_x_12) ;  /* 0x0000000000480947 */ /* 0x000fea0003800000 */
[----:B--2---:R-:W-:Y:S01]  /*0940*/  UMOV UR9, 0x1e0 ;  /* 0x000001e000097882 */ /* 0x004fe20000000000 */
[----:B---3--:R-:W-:Y:S01]  /*0950*/  UMOV UR8, 0x400 ;  /* 0x0000040000087882 */ /* 0x008fe20000000000 */
[----:B------:R-:W-:Y:S01]  /*0960*/  USEL UR9, UR9, 0x1a0, UP5 ;  /* 0x000001a009097887 */ /* 0x000fe2000a800000 */
        /* <DEDUP_REMOVED lines=10> */
[----:B--2---:R4:W2:Y:S08]  /*0a10*/  SYNCS.EXCH.64 URZ, [UR8+0x90], UR12 ;  /* 0x0000900c08ff75b2 */ /* 0x0048b00008000100 */
[----:B------:R4:W3:Y:S01]  /*0a20*/  SYNCS.EXCH.64 URZ, [UR8+0xa0], UR14 ;  /* 0x0000a00e08ff75b2 */ /* 0x0008e20008000100 */
[----:B------:R4:W1:Y:S01]  /*0a30*/  SYNCS.EXCH.64 URZ, [UR8+0x98], UR12 ;  /* 0x0000980c08ff75b2 */ /* 0x0008620008000100 */
[----:B------:R4:W1:Y:S02]  /*0a40*/  SYNCS.EXCH.64 URZ, [UR8+0xa8], UR14 ;  /* 0x0000a80e08ff75b2 */ /* 0x0008640008000100 */
[----:B----4-:R-:W-:Y:S01]  /*0a50*/  NOP ;  /* 0x0000000000007918 */ /* 0x010fe20000000000 */
.L_x_12:
[----:B------:R-:W4:Y:S01]  /*0a60*/  SHFL.IDX PT, R0, R72, RZ, 0x1f ;  /* 0x00001fff48007589 */ /* 0x000f2200000e0000 */
[----:B------:R-:W-:Y:S01]  /*0a70*/  NOP ;  /* 0x0000000000007918 */ /* 0x000fe20000000000 */
[----:B----4-:R-:W-:-:S13]  /*0a80*/  ISETP.NE.AND P0, PT, R0, 0x5, PT ;  /* 0x000000050000780c */ /* 0x010fda0003f05270 */
[----:B------:R-:W-:Y:S05]  /*0a90*/  @P0 BRA `(.L_x_13) ;  /* 0x0000000000540947 */ /* 0x000fea0003800000 */
[----:B--2---:R-:W-:Y:S01]  /*0aa0*/  UMOV UR9, 0x400 ;  /* 0x0000040000097882 */ /* 0x004fe20000000000 */
        /* <DEDUP_REMOVED lines=14> */
[----:B------:R4:W1:Y:S01]  /*0b90*/  SYNCS.EXCH.64 URZ, [UR9+0xd8], UR14 ;  /* 0x0000d80e09ff75b2 */ /* 0x0008620008000100 */
[----:B------:R4:W1:Y:S01]  /*0ba0*/  SYNCS.EXCH.64 URZ, [UR9+0xc0], UR12 ;  /* 0x0000c00c09ff75b2 */ /* 0x0008620008000100 */
[----:B------:R4:W1:Y:S01]  /*0bb0*/  SYNCS.EXCH.64 URZ, [UR9+0xe0], UR14 ;  /* 0x0000e00e09ff75b2 */ /* 0x0008620008000100 */
[----:B------:R4:W1:Y:S01]  /*0bc0*/  SYNCS.EXCH.64 URZ, [UR9+0xc8], UR12 ;  /* 0x0000c80c09ff75b2 */ /* 0x0008620008000100 */
[----:B------:R4:W1:Y:S02]  /*0bd0*/  SYNCS.EXCH.64 URZ, [UR9+0xe8], UR14 ;  /* 0x0000e80e09ff75b2 */ /* 0x0008640008000100 */
[----:B----4-:R-:W-:Y:S01]  /*0be0*/  NOP ;  /* 0x0000000000007918 */ /* 0x010fe20000000000 */
.L_x_13:
[----:B------:R-:W4:Y:S01]  /*0bf0*/  SHFL.IDX PT, R0, R72, RZ, 0x1f ;  /* 0x00001fff48007589 */ /* 0x000f2200000e0000 */
[----:B------:R-:W-:Y:S01]  /*0c00*/  ISETP.NE.OR P1, PT, RZ, UR10, !P1 ;  /* 0x0000000aff007c0c */ /* 0x000fe2000cf25670 */
        /* <DEDUP_REMOVED lines=12> */
[----:B------:R4:W3:Y:S01]  /*0cd0*/  SYNCS.EXCH.64 URZ, [UR8+0x100], UR12 ;  /* 0x0001000c08ff75b2 */ /* 0x0008e20008000100 */
[----:B------:R4:W1:Y:S01]  /*0ce0*/  SYNCS.EXCH.64 URZ, [UR8+0xf8], UR12 ;  /* 0x0000f80c08ff75b2 */ /* 0x0008620008000100 */
[----:B------:R4:W1:Y:S02]  /*0cf0*/  SYNCS.EXCH.64 URZ, [UR8+0x108], UR12 ;  /* 0x0001080c08ff75b2 */ /* 0x0008640008000100 */
[----:B----4-:R-:W-:Y:S01]  /*0d00*/  NOP ;  /* 0x0000000000007918 */ /* 0x010fe20000000000 */
.L_x_14:
[----:B------:R-:W-:Y:S01]  /*0d10*/  VOTEU.ALL UP1, P1 ;  /* 0x0000000000ff7886 */ /* 0x000fe20000820000 */
[----:B---3--:R-:W3:Y:S01]  /*0d20*/  LDCU UR8, c[0x0][0x36c] ;  /* 0x00006d80ff0877ac */ /* 0x008ee20008000800 */
[----:B------:R-:W-:Y:S01]  /*0d30*/  NOP ;  /* 0x0000000000007918 */ /* 0x000fe20000000000 */
[----:B------:R-:W-:Y:S01]  /*0d40*/  LOP3.LUT R10, R80, 0x1f, RZ, 0xc0, !PT ;  /* 0x0000001f500a7812 */ /* 0x000fe200078ec0ff */
[----:B--2---:R-:W-:Y:S01]  /*0d50*/  UMOV UR12, 0x20 ;  /* 0x00000020000c7882 */ /* 0x004fe20000000000 */
[----:B------:R-:W-:Y:S01]  /*0d60*/  @!UP1 UMOV UR6, 0x400 ;  /* 0x0000040000069882 */ /* 0x000fe20000000000 */
[----:B------:R-:W-:-:S04]  /*0d70*/  @!UP1 UIADD3 UR12, UPT, UPT, -UR12, 0x100000, URZ ;  /* 0x001000000c0c9890 */ /* 0x000fc8000fffe1ff */
[----:B------:R-:W-:Y:S02]  /*0d80*/  @!UP1 USHF.L.U32 UR13, UR12, 0xb, URZ ;  /* 0x0000000b0c0d9899 */ /* 0x000fe400080006ff */
[----:B------:R-:W-:Y:S02]  /*0d90*/  @!UP1 USHF.L.U32 UR12, UR12, 0x1, URZ ;  /* 0x000000010c0c9899 */ /* 0x000fe400080006ff */
[----:B------:R-:W-:Y:S01]  /*0da0*/  @!UP1 ULEA UR6, UR37, UR6, 0x18 ;  /* 0x0000000625069291 */ /* 0x000fe2000f8ec0ff */
[----:B------:R-:W-:Y:S01]  /*0db0*/  VOTEU.ALL UP1, P1 ;  /* 0x0000000000ff7886 */ /* 0x000fe20000820000 */
[----:B------:R-:W-:Y:S01]  /*0dc0*/  UISETP.NE.AND UP4, UPT, UR10, URZ, UPT ;  /* 0x000000ff0a00728c */ /* 0x000fe2000bf85270 */
[----:B------:R-:W2:Y:S09]  /*0dd0*/  FENCE.VIEW.ASYNC.S ;  /* 0x00000000000073c6 */ /* 0x000eb20000000000 */
[----:B--2---:R2:W4:Y:S01]  /*0de0*/  @!UP1 SYNCS.EXCH.64 URZ, [UR6+0x110], UR12 ;  /* 0x0001100c06ff95b2 */ /* 0x0045220008000100 */
[----:B---3--:R-:W-:-:S09]  /*0df0*/  UISETP.EQ.U32.AND UP1, UPT, UR8, 0x1, UPT ;  /* 0x000000010800788c */ /* 0x008fd2000bf22070 */
[----:B------:R-:W-:Y:S05]  /*0e00*/  BRA.U !UP1, `(.L_x_15) ;  /* 0x0000000109087547 */ /* 0x000fea000b800000 */
[----:B-1--4-:R-:W-:Y:S01]  /*0e10*/  UCGABAR_ARV ;  /* 0x00000000000079c7 */ /* 0x012fe20008000000 */
[----:B------:R-:W-:Y:S05]  /*0e20*/  BRA `(.L_x_16) ;  /* 0x0000000000047947 */ /* 0x000fea0003800000 */
.L_x_15:
[----:B-1--4-:R-:W-:Y:S01]  /*0e30*/  NOP ;  /* 0x0000000000007918 */ /* 0x012fe20000000000 */
.L_x_16:
[----:B------:R-:W1:Y:S01]  /*0e40*/  S2R R11, SR_CTAID.X ;  /* 0x00000000000b7919 */ /* 0x000e620000002500 */
[----:B------:R-:W-:-:S05]  /*0e50*/  CS2R.32 R68, SR_CgaSize ;  /* 0x0000000000447805 */ /* 0x000fca0000008a00 */
[----:B------:R-:W-:-:S05]  /*0e60*/  IMAD R68, R68, -0xa0, RZ ;  /* 0xffffff6044447824 */ /* 0x000fca00078e02ff */
[----:B------:R-:W-:-:S14]  /*0e70*/  R2UR UR8, R68 ;  /* 0x00000000440872ca */ /* 0x000fdc00000e0000 */
[----:B------:R-:W3:Y:S01]  /*0e80*/  LDCU UR8, c[0x0][UR8+0x2b0] ;  /* 0x00005600080877ac */ /* 0x000ee20008000800 */
[----:B------:R-:W-:-:S05]  /*0e90*/  CS2R.32 R0, SR_CgaSize ;  /* 0x0000000000007805 */ /* 0x000fca0000008a00 */
[----:B------:R-:W-:-:S06]  /*0ea0*/  IMAD R0, R0, -0xa0, RZ ;  /* 0xffffff6000007824 */ /* 0x000fcc00078e02ff */
[----:B------:R-:W4:Y:S01]  /*0eb0*/  LDC R0, c[0x0][R0+0x2a0] ;  /* 0x0000a80000007b82 */ /* 0x000f220000000800 */
[----:B------:R-:W-:Y:S01]  /*0ec0*/  PRMT R8, RZ, 0x7610, R8 ;  /* 0x00007610ff087816 */ /* 0x000fe20000000008 */
[----:B------:R-:W3:Y:S01]  /*0ed0*/  S2R R20, SR_CTAID.Y ;  /* 0x0000000000147919 */ /* 0x000ee20000002600 */
[----:B------:R-:W-:-:S05]  /*0ee0*/  CS2R.32 R68, SR_CgaSize ;  /* 0x0000000000447805 */ /* 0x000fca0000008a00 */
[----:B------:R-:W-:-:S05]  /*0ef0*/  IMAD R68, R68, -0xa0, RZ ;  /* 0xffffff6044447824 */ /* 0x000fca00078e02ff */
[----:B--2---:R-:W-:-:S14]  /*0f00*/  R2UR UR6, R68 ;  /* 0x00000000440672ca */ /* 0x004fdc00000e0000 */
[----:B------:R-:W2:Y:S01]  /*0f10*/  LDCU UR6, c[0x0][UR6+0x2b4] ;  /* 0x00005680060677ac */ /* 0x000ea20008000800 */
[----:B------:R-:W-:Y:S01]  /*0f20*/  UISETP.NE.AND UP2, UPT, UR10, 0x2, UPT ;  /* 0x000000020a00788c */ /* 0x000fe2000bf45270 */
[----:B------:R-:W3:Y:S01]  /*0f30*/  LDC R9, c[0x0][0xb24] ;  /* 0x0002c900ff097b82 */ /* 0x000ee20000000800 */
[----:B------:R-:W-:-:S05]  /*0f40*/  CS2R.32 R66, SR_CgaSize ;  /* 0x0000000000427805 */ /* 0x000fca0000008a00 */
[----:B------:R-:W-:-:S06]  /*0f50*/  IMAD R66, R66, -0xa0, RZ ;  /* 0xffffff6042427824 */ /* 0x000fcc00078e02ff */
[----:B------:R-:W4:Y:S08]  /*0f60*/  LDC R66, c[0x0][R66+0x2a4] ;  /* 0x0000a90042427b82 */ /* 0x000f300000000800 */
[----:B------:R-:W4:Y:S01]  /*0f70*/  LDC R26, c[0x0][0xb24] ;  /* 0x0002c900ff1a7b82 */ /* 0x000f220000000800 */
[----:B-1----:R-:W-:Y:S01]  /*0f80*/  I2FP.F32.U32 R4, R11 ;  /* 0x0000000b00047245 */ /* 0x002fe20000201000 */
[----:B------:R-:W-:-:S06]  /*0f90*/  IMAD.MOV.U32 R21, RZ, RZ, R11 ;  /* 0x000000ffff157224 */ /* 0x000fcc00078e000b */
[----:B------:R-:W1:Y:S01]  /*0fa0*/  S2UR UR36, SR_CTAID.Z ;  /* 0x00000000002479c3 */ /* 0x000e620000002700 */
[----:B---3--:R-:W-:Y:S02]  /*0fb0*/  ISETP.GE.AND P0, PT, R9, 0x1, PT ;  /* 0x000000010900780c */ /* 0x008fe40003f06270 */
[----:B------:R-:W-:Y:S01]  /*0fc0*/  I2FP.F32.U32 R2, R20 ;  /* 0x0000001400027245 */ /* 0x000fe20000201000 */
[----:B------:R-:W-:-:S04]  /*0fd0*/  FMUL R4, R4, UR8 ;  /* 0x0000000804047c20 */ /* 0x000fc80008400000 */
[----:B--2---:R-:W-:Y:S01]  /*0fe0*/  FMUL R2, R2, UR6 ;  /* 0x0000000602027c20 */ /* 0x004fe20008400000 */
[----:B------:R-:W2:Y:S01]  /*0ff0*/  F2I.U32.TRUNC.NTZ R68, R4 ;  /* 0x0000000400447305 */ /* 0x000ea2000020f000 */
[----:B------:R-:W3:Y:S07]  /*1000*/  LDCU UR6, c[0x0][0xb30] ;  /* 0x00016600ff0677ac */ /* 0x000eee0008000800 */
[----:B------:R-:W1:Y:S01]  /*1010*/  F2I.U32.TRUNC.NTZ R3, R2 ;  /* 0x0000000200037305 */ /* 0x000e62000020f000 */
[----:B--2---:R-:W-:-:S04]  /*1020*/  IMAD.MOV R68, RZ, RZ, -R68 ;  /* 0x000000ffff447224 */ /* 0x004fc800078e0a44 */
[----:B----4-:R-:W-:Y:S01]  /*1030*/  IMAD R68, R0, R68, R11 ;  /* 0x0000004400447224 */ /* 0x010fe200078e020b */
[----:B------:R-:W-:Y:S01]  /*1040*/  PRMT R0, RZ, 0x7610, R0 ;  /* 0x00007610ff007816 */ /* 0x000fe20000000000 */
[----:B---3--:R-:W-:Y:S01]  /*1050*/  UISETP.NE.AND UP3, UPT, UR6, 0x1, UPT ;  /* 0x000000010600788c */ /* 0x008fe2000bf65270 */
[----:B-1----:R-:W-:-:S05]  /*1060*/  IADD3 R3, PT, PT, -R3, RZ, RZ ;  /* 0x000000ff03037210 */ /* 0x002fca0007ffe1ff */
[----:B------:R-:W-:Y:S01]  /*1070*/  IMAD R66, R66, R3, R20 ;  /* 0x0000000342427224 */ /* 0x000fe200078e0214 */
[----:B------:R-:W-:Y:S06]  /*1080*/  BRA.U UP4, `(.L_x_17) ;  /* 0x0000000104247547 */ /* 0x000fec000b800000 */
[----:B------:R-:W-:Y:S01]  /*1090*/  ISETP.NE.AND P1, PT, R66, RZ, PT ;  /* 0x000000ff4200720c */ /* 0x000fe20003f25270 */
[----:B------:R-:W-:Y:S01]  /*10a0*/  IMAD.MOV.U32 R0, RZ, RZ, 0x3 ;  /* 0x00000003ff007424 */ /* 0x000fe200078e00ff */
[C---:B------:R-:W-:Y:S02]  /*10b0*/  LOP3.LUT R3, R68.reuse, 0xfffffffe, RZ, 0xc0, !PT ;  /* 0xfffffffe44037812 */ /* 0x040fe400078ec0ff */
[----:B------:R-:W-:Y:S02]  /*10c0*/  ISETP.LT.U32.OR P1, PT, R68, 0x2, !P1 ;  /* 0x000000024400780c */ /* 0x000fe40004f21470 */
[----:B------:R-:W-:Y:S02]  /*10d0*/  SHF.L.U32 R0, R0, R3, RZ ;  /* 0x0000000300007219 */ /* 0x000fe400000006ff */
[----:B------:R-:W-:Y:S02]  /*10e0*/  SEL R5, RZ, 0x1, !P1 ;  /* 0x00000001ff057807 */ /* 0x000fe40004800000 */
[----:B------:R-:W-:-:S05]  /*10f0*/  SEL R2, RZ, 0x2, !P1 ;  /* 0x00000002ff027807 */ /* 0x000fca0004800000 */
[----:B------:R-:W-:-:S05]  /*1100*/  IMAD.IADD R2, R5, 0x1, R2 ;  /* 0x0000000105027824 */ /* 0x000fca00078e0202 */
[----:B------:R-:W-:Y:S02]  /*1110*/  PRMT R8, R2, 0x7610, R8 ;  /* 0x0000761002087816 */ /* 0x000fe40000000008 */
.L_x_17:
[----:B------:R-:W-:Y:S05]  /*1120*/  @!P0 BRA `(.L_x_18) ;  /* 0x0000000000b88947 */ /* 0x000fea0003800000 */
[----:B------:R-:W1:Y:S01]  /*1130*/  LDC.64 R4, c[0x0][0xb18] ;  /* 0x0002c600ff047b82 */ /* 0x000e620000000a00 */
[----:B------:R-:W-:-:S07]  /*1140*/  ISETP.NE.AND P0, PT, R9, 0x1, PT ;  /* 0x000000010900780c */ /* 0x000fce0003f05270 */
[----:B------:R-:W2:Y:S08]  /*1150*/  LDC R14, c[0x0][0xb0c] ;  /* 0x0002c300ff0e7b82 */ /* 0x000eb00000000800 */
[----:B------:R-:W3:Y:S08]  /*1160*/  LDC R13, c[0x0][0x370] ;  /* 0x0000dc00ff0d7b82 */ /* 0x000ef00000000800 */
[----:B------:R-:W4:Y:S01]  /*1170*/  LDC R16, c[0x0][0x374] ;  /* 0x0000dd00ff107b82 */ /* 0x000f220000000800 */
[----:B-1----:R-:W-:-:S07]  /*1180*/  ISETP.NE.AND P1, PT, R4, 0x1, PT ;  /* 0x000000010400780c */ /* 0x002fce0003f25270 */
[----:B------:R-:W3:Y:S01]  /*1190*/  LDC.64 R6, c[0x0][0xb10] ;  /* 0x0002c400ff067b82 */ /* 0x000ee20000000a00 */
[----:B--2---:R-:W-:-:S07]  /*11a0*/  ISETP.NE.AND P2, PT, R14, 0x1, PT ;  /* 0x000000010e00780c */ /* 0x004fce0003f45270 */
[----:B------:R-:W1:Y:S08]  /*11b0*/  LDC R12, c[0x0][0xb20] ;  /* 0x0002c800ff0c7b82 */ /* 0x000e700000000800 */
[----:B------:R-:W2:Y:S01]  /*11c0*/  LDC.64 R2, c[0x0][0xb28] ;  /* 0x0002ca00ff027b82 */ /* 0x000ea20000000a00 */
[----:B----4-:R-:W-:-:S04]  /*11d0*/  IMAD.HI.U32 R15, R16, R5, RZ ;  /* 0x00000005100f7227 */ /* 0x010fc800078e00ff */
[----:B------:R-:W-:-:S04]  /*11e0*/  IMAD.HI.U32 R5, R20, R5, RZ ;  /* 0x0000000514057227 */ /* 0x000fc800078e00ff */
[----:B---3--:R-:W-:-:S04]  /*11f0*/  IMAD.HI.U32 R18, R13, R6, RZ ;  /* 0x000000060d127227 */ /* 0x008fc800078e00ff */
[C---:B------:R-:W-:Y:S01]  /*1200*/  IMAD.HI.U32 R22, R11.reuse, R6, RZ ;  /* 0x000000060b167227 */ /* 0x040fe200078e00ff */
[-C--:B------:R-:W-:Y:S02]  /*1210*/  @P2 SHF.R.U32.HI R13, RZ, R7.reuse, R18 ;  /* 0x00000007ff0d2219 */ /* 0x080fe40000011612 */
[-C--:B-1----:R-:W-:Y:S02]  /*1220*/  @P1 SHF.R.U32.HI R16, RZ, R12.reuse, R15 ;  /* 0x0000000cff101219 */ /* 0x082fe4000001160f */
[----:B------:R-:W-:Y:S02]  /*1230*/  SHF.R.U32.HI R5, RZ, R12, R5 ;  /* 0x0000000cff057219 */ /* 0x000fe40000011605 */
[----:B------:R-:W-:Y:S02]  /*1240*/  SHF.R.U32.HI R22, RZ, R7, R22 ;  /* 0x00000007ff167219 */ /* 0x000fe40000011616 */
[----:B------:R-:W-:Y:S01]  /*1250*/  SEL R5, R20, R5, !P1 ;  /* 0x0000000514057207 */ /* 0x000fe20004800000 */
[----:B--2---:R-:W-:Y:S01]  /*1260*/  IMAD.HI.U32 R18, R16, R2, RZ ;  /* 0x0000000210127227 */ /* 0x004fe200078e00ff */
[----:B------:R-:W-:-:S02]  /*1270*/  SEL R21, R11, R22, !P2 ;  /* 0x000000160b157207 */ /* 0x000fc40005000000 */
[----:B------:R-:W-:Y:S01]  /*1280*/  IADD3 R7, PT, PT, -R5, RZ, RZ ;  /* 0x000000ff05077210 */ /* 0x000fe20007ffe1ff */
[----:B------:R-:W-:Y:S01]  /*1290*/  IMAD.HI.U32 R6, R13, R2, RZ ;  /* 0x000000020d067227 */ /* 0x000fe200078e00ff */
[----:B------:R-:W-:-:S03]  /*12a0*/  @P0 SHF.R.U32.HI R16, RZ, R3, R18 ;  /* 0x00000003ff100219 */ /* 0x000fc60000011612 */
[----:B------:R-:W-:Y:S01]  /*12b0*/  IMAD R7, R4, R7, R20 ;  /* 0x0000000704077224 */ /* 0x000fe200078e0214 */
[----:B------:R-:W-:Y:S01]  /*12c0*/  @P0 SHF.R.U32.HI R13, RZ, R3, R6 ;  /* 0x00000003ff0d0219 */ /* 0x000fe20000011606 */
[----:B------:R-:W-:-:S04]  /*12d0*/  IMAD R16, R16, R9, RZ ;  /* 0x0000000910107224 */ /* 0x000fc800078e02ff */
[----:B------:R-:W-:Y:S01]  /*12e0*/  IMAD R6, R13, R9, RZ ;  /* 0x000000090d067224 */ /* 0x000fe200078e02ff */
[----:B------:R-:W-:-:S04]  /*12f0*/  ISETP.GE.AND P1, PT, R5, R16, PT ;  /* 0x000000100500720c */ /* 0x000fc80003f26270 */
[----:B------:R-:W-:Y:S01]  /*1300*/  ISETP.GE.OR P1, PT, R21, R6, P1 ;  /* 0x000000061500720c */ /* 0x000fe20000f26670 */
[----:B------:R-:W-:-:S05]  /*1310*/  IMAD.HI.U32 R6, R5, R2, RZ ;  /* 0x0000000205067227 */ /* 0x000fca00078e00ff */
[----:B------:R-:W-:-:S04]  /*1320*/  SHF.R.U32.HI R6, RZ, R3, R6 ;  /* 0x00000003ff067219 */ /* 0x000fc80000011606 */
[----:B------:R-:W-:-:S03]  /*1330*/  SEL R6, R5, R6, !P0 ;  /* 0x0000000605067207 */ /* 0x000fc60004000000 */
[----:B------:R-:W-:Y:S01]  /*1340*/  @!P1 IMAD.HI.U32 R12, R21, R2, RZ ;  /* 0x00000002150c9227 */ /* 0x000fe200078e00ff */
[----:B------:R-:W-:-:S04]  /*1350*/  IADD3 R2, PT, PT, -R6, RZ, RZ ;  /* 0x000000ff06027210 */ /* 0x000fc80007ffe1ff */
[----:B------:R-:W-:Y:S01]  /*1360*/  @!P1 SHF.R.U32.HI R12, RZ, R3, R12 ;  /* 0x00000003ff0c9219 */ /* 0x000fe2000001160c */
[----:B------:R-:W-:-:S03]  /*1370*/  IMAD R2, R9, R2, R5 ;  /* 0x0000000209027224 */ /* 0x000fc600078e0205 */
[----:B------:R-:W-:-:S05]  /*1380*/  @!P1 SEL R3, R21, R12, !P0 ;  /* 0x0000000c15039207 */ /* 0x000fca0004000000 */
[--C-:B------:R-:W-:Y:S02]  /*1390*/  @!P1 IMAD.IADD R6, R6, 0x1, -R3.reuse ;  /* 0x0000000106069824 */ /* 0x100fe400078e0a03 */
[----:B------:R-:W-:Y:S01]  /*13a0*/  @!P1 IMAD R3, R2, R13, R3 ;  /* 0x0000000d02039224 */ /* 0x000fe200078e0203 */
[----:B------:R-:W-:Y:S01]  /*13b0*/  IADD3 R2, PT, PT, -R21, RZ, RZ ;  /* 0x000000ff15027210 */ /* 0x000fe20007ffe1ff */
[----:B------:R-:W-:Y:S02]  /*13c0*/  @!P1 IMAD R5, R6, R9, R21 ;  /* 0x0000000906059224 */ /* 0x000fe400078e0215 */
[----:B------:R-:W-:Y:S02]  /*13d0*/  @!P1 IMAD.MOV.U32 R21, RZ, RZ, R3 ;  /* 0x000000ffff159224 */ /* 0x000fe400078e0003 */
[----:B------:R-:W-:Y:S02]  /*13e0*/  IMAD R2, R14, R2, R11 ;  /* 0x000000020e027224 */ /* 0x000fe400078e020b */
[----:B------:R-:W-:-:S02]  /*13f0*/  IMAD R20, R5, R4, R7 ;  /* 0x0000000405147224 */ /* 0x000fc400078e0207 */
[----:B------:R-:W-:Y:S02]  /*1400*/  IMAD R21, R21, R14, R2 ;  /* 0x0000000e15157224 */ /* 0x000fe400078e0202 */
.L_x_18:
[----:B------:R-:W-:Y:S05]  /*1410*/  BRA.U UP3, `(.L_x_19) ;  /* 0x0000000103407547 */ /* 0x000fea000b800000 */
[----:B------:R-:W1:Y:S08]  /*1420*/  LDC.64 R4, c[0x0][0xb10] ;  /* 0x0002c400ff047b82 */ /* 0x000e700000000a00 */
[----:B------:R-:W2:Y:S08]  /*1430*/  LDC.64 R2, c[0x0][0xb18] ;  /* 0x0002c600ff027b82 */ /* 0x000eb00000000a00 */
[----:B------:R-:W3:Y:S08]  /*1440*/  LDC R6, c[0x0][0xb20] ;  /* 0x0002c800ff067b82 */ /* 0x000ef00000000800 */
[----:B------:R-:W4:Y:S01]  /*1450*/  LDC R12, c[0x0][0xb0c] ;  /* 0x0002c300ff0c7b82 */ /* 0x000f220000000800 */
[----:B-1----:R-:W-:-:S05]  /*1460*/  IMAD.HI.U32 R4, R21, R4, RZ ;  /* 0x0000000415047227 */ /* 0x002fca00078e00ff */
[----:B------:R-:W-:Y:S01]  /*1470*/  SHF.R.U32.HI R4, RZ, R5, R4 ;  /* 0x00000005ff047219 */ /* 0x000fe20000011604 */
[----:B--2---:R-:W-:Y:S01]  /*1480*/  IMAD.HI.U32 R3, R20, R3, RZ ;  /* 0x0000000314037227 */ /* 0x004fe200078e00ff */
[----:B------:R-:W-:-:S04]  /*1490*/  ISETP.NE.AND P0, PT, R2, 0x1, PT ;  /* 0x000000010200780c */ /* 0x000fc80003f05270 */
[----:B---3--:R-:W-:-:S04]  /*14a0*/  SHF.R.U32.HI R3, RZ, R6, R3 ;  /* 0x00000006ff037219 */ /* 0x008fc80000011603 */
[----:B------:R-:W-:Y:S02]  /*14b0*/  SEL R3, R20, R3, !P0 ;  /* 0x0000000314037207 */ /* 0x000fe40004000000 */
[----:B----4-:R-:W-:-:S04]  /*14c0*/  ISETP.NE.AND P1, PT, R12, 0x1, PT ;  /* 0x000000010c00780c */ /* 0x010fc80003f25270 */
[----:B------:R-:W-:-:S05]  /*14d0*/  SEL R6, R21, R4, !P1 ;  /* 0x0000000415067207 */ /* 0x000fca0004800000 */
[----:B------:R-:W-:Y:S02]  /*14e0*/  IMAD.IADD R4, R3, 0x1, -R6 ;  /* 0x0000000103047824 */ /* 0x000fe400078e0a06 */
[----:B------:R-:W-:Y:S02]  /*14f0*/  IMAD.IADD R3, R6, 0x1, -R3 ;  /* 0x0000000106037824 */ /* 0x000fe400078e0a03 */
[----:B------:R-:W-:Y:S02]  /*1500*/  IMAD R21, R4, R12, R21 ;  /* 0x0000000c04157224 */ /* 0x000fe400078e0215 */
[----:B------:R-:W-:Y:S02]  /*1510*/  IMAD R20, R3, R2, R20 ;  /* 0x0000000203147224 */ /* 0x000fe400078e0214 */
.L_x_19:
[----:B------:R-:W-:Y:S05]  /*1520*/  BRA.U !UP1, `(.L_x_20) ;  /* 0x00000001090c7547 */ /* 0x000fea000b800000 */
[----:B------:R-:W-:Y:S01]  /*1530*/  UCGABAR_WAIT ;  /* 0x0000000000007dc7 */ /* 0x000fe20008000000 */
[----:B------:R-:W-:Y:S01]  /*1540*/  CCTL.IVALL ;  /* 0x00000000ff00798f */ /* 0x000fe20002000000 */
[----:B------:R-:W-:Y:S05]  /*1550*/  BRA `(.L_x_21) ;  /* 0x0000000000047947 */ /* 0x000fea0003800000 */
.L_x_20:
[----:B------:R-:W-:Y:S06]  /*1560*/  BAR.SYNC.DEFER_BLOCKING 0x0 ;  /* 0x0000000000007b1d */ /* 0x000fec0000010000 */
.L_x_21:
[----:B------:R-:W-:Y:S05]  /*1570*/  BRA.U UP2, `(.L_x_22) ;  /* 0x0000001502107547 */ /* 0x000fea000b800000 */
[----:B------:R-:W1:Y:S01]  /*1580*/  LDCU UR4, c[0x0][0x38c] ;  /* 0x00007180ff0477ac */ /* 0x000e620008000800 */
[----:B------:R-:W2:Y:S01]  /*1590*/  LDC R9, c[0x0][0x370] ;  /* 0x0000dc00ff097b82 */ /* 0x000ea20000000800 */
[C---:B------:R-:W-:Y:S01]  /*15a0*/  IMAD.SHL.U32 R17, R11.reuse, 0x80, RZ ;  /* 0x000000800b117824 */ /* 0x040fe200078e00ff */
[----:B------:R-:W-:Y:S01]  /*15b0*/  PLOP3.LUT P1, PT, PT, PT, UP5, 0x80, 0x8 ;  /* 0x000000000008781c */ /* 0x000fe20003f2f058 */
[----:B------:R-:W-:Y:S01]  /*15c0*/  HFMA2 R15, -RZ, RZ, 0, 5.9604644775390625e-08 ;  /* 0x00000001ff0f7431 */ /* 0x000fe200000001ff */
[----:B------:R-:W-:Y:S01]  /*15d0*/  UISETP.NE.AND UP1, UPT, UR10, URZ, UPT ;  /* 0x000000ff0a00728c */ /* 0x000fe2000bf25270 */
[----:B------:R-:W-:Y:S01]  /*15e0*/  HFMA2 R12, -RZ, RZ, 0, 0 ;  /* 0x00000000ff0c7431 */ /* 0x000fe200000001ff */
[----:B------:R-:W-:Y:S01]  /*15f0*/  ISETP.NE.AND P4, PT, R10, RZ, P5 ;  /* 0x000000ff0a00720c */ /* 0x000fe20002f85270 */
[----:B------:R-:W-:Y:S01]  /*1600*/  IMAD.SHL.U32 R16, R11, 0x40, RZ ;  /* 0x000000400b107824 */ /* 0x000fe200078e00ff */
[----:B------:R-:W3:Y:S01]  /*1610*/  LDC R0, c[0x0][0x374] ;  /* 0x0000dd00ff007b82 */ /* 0x000ee20000000800 */
[----:B------:R-:W-:Y:S01]  /*1620*/  PLOP3.LUT P1, PT, P1, PT, PT, 0x8, 0x80 ;  /* 0x000000000080781c */ /* 0x000fe20000f2e170 */
[----:B------:R-:W-:Y:S01]  /*1630*/  IMAD.MOV.U32 R14, RZ, RZ, RZ ;  /* 0x000000ffff0e7224 */ /* 0x000fe200078e00ff */
[----:B------:R-:W-:Y:S01]  /*1640*/  MOV R8, 0x1 ;  /* 0x0000000100087802 */ /* 0x000fe20000000f00 */
[----:B------:R-:W-:Y:S01]  /*1650*/  IMAD.MOV.U32 R10, RZ, RZ, RZ ;  /* 0x000000ffff0a7224 */ /* 0x000fe200078e00ff */
[----:B------:R-:W-:Y:S01]  /*1660*/  LOP3.LUT R17, R17, 0x80, RZ, 0xc0, !PT ;  /* 0x0000008011117812 */ /* 0x000fe200078ec0ff */
[----:B------:R-:W4:Y:S01]  /*1670*/  LDCU.64 UR14, c[0x0][0x348] ;  /* 0x00006900ff0e77ac */ /* 0x000f220008000a00 */
[----:B-1----:R-:W-:-:S02]  /*1680*/  UIADD3 UR5, UPT, UPT, UR4, 0x3f, URZ ;  /* 0x0000003f04057890 */ /* 0x002fc4000fffe0ff */
[----:B------:R-:W-:Y:S02]  /*1690*/  USEL UR22, UR7, 0x2, UP1 ;  /* 0x0000000207167887 */ /* 0x000fe40008800000 */
[----:B------:R-:W-:Y:S01]  /*16a0*/  USHF.R.S32.HI UR6, URZ, 0x1f, UR5 ;  /* 0x0000001fff067899 */ /* 0x000fe20008011405 */
[----:B------:R-:W-:-:S03]  /*16b0*/  UMOV UR23, URZ ;  /* 0x000000ff00177c82 */ /* 0x000fc60008000000 */
[----:B------:R-:W-:Y:S02]  /*16c0*/  ULEA.HI UR6, UR6, UR5, URZ, 0x6 ;  /* 0x0000000506067291 */ /* 0x000fe4000f8f30ff */
[----:B------:R-:W-:Y:S02]  /*16d0*/  UIADD3 UR5, UPT, UPT, UR4, -0x1, URZ ;  /* 0xffffffff04057890 */ /* 0x000fe4000fffe0ff */
[----:B------:R-:W-:Y:S02]  /*16e0*/  USHF.R.S32.HI UR6, URZ, 0x6, UR6 ;  /* 0x00000006ff067899 */ /* 0x000fe40008011406 */
[----:B------:R-:W-:Y:S02]  /*16f0*/  UISETP.GE.U32.AND UP2, UPT, UR5, -0x7f, UPT ;  /* 0xffffff810500788c */ /* 0x000fe4000bf46070 */
[----:B------:R-:W-:Y:S02]  /*1700*/  UISETP.LT.U32.AND UP0, UPT, UR6, 0x4, UPT ;  /* 0x000000040600788c */ /* 0x000fe4000bf01070 */
[----:B------:R-:W-:-:S02]  /*1710*/  UIADD3 UR4, UPT, UPT, UR4, 0x7e, URZ ;  /* 0x0000007e04047890 */ /* 0x000fc4000fffe0ff */
[----:B------:R-:W-:-:S04]  /*1720*/  USEL UR5, UR6, 0x4, UP0 ;  /* 0x0000000406057887 */ /* 0x000fc80008000000 */
[----:B------:R-:W-:Y:S02]  /*1730*/  UIADD3 UR21, UPT, UPT, UR5, -0x1, URZ ;  /* 0xffffffff05157890 */ /* 0x000fe4000fffe0ff */
[----:B------:R-:W-:Y:S02]  /*1740*/  @UP2 UIADD3 UR21, UPT, UPT, UR5, URZ, URZ ;  /* 0x000000ff05152290 */ /* 0x000fe4000fffe0ff */
[----:B------:R-:W-:Y:S02]  /*1750*/  UIADD3 UR29, UPT, UPT, UR6, -UR5, URZ ;  /* 0x80000005061d7290 */ /* 0x000fe4000fffe0ff */
[----:B------:R-:W-:Y:S02]  /*1760*/  UIADD3 UR13, UPT, UPT, UR21, 0x1, URZ ;  /* 0x00000001150d7890 */ /* 0x000fe4000fffe0ff */
[----:B--2-4-:R-:W-:-:S12]  /*1770*/  UIADD3 UR21, UPT, UPT, -UR21, URZ, URZ ;  /* 0x000000ff15157290 */ /* 0x014fd8000fffe1ff */
.L_x_42:
[----:B------:R-:W-:Y:S01]  /*1780*/  UISETP.NE.AND UP0, UPT, UR37, URZ, UPT ;  /* 0x000000ff2500728c */ /* 0x000fe2000bf05270 */
[----:B------:R-:W1:Y:S08]  /*1790*/  S2UR UR37, SR_CgaCtaId ;  /* 0x00000000002579c3 */ /* 0x000e700000008800 */
[----:B------:R-:W-:Y:S05]  /*17a0*/  BRA.U UP0, `(.L_x_23) ;  /* 0x0000000100347547 */ /* 0x000fea000b800000 */
[----:B------:R-:W2:Y:S01]  /*17b0*/  S2R R2, SR_CgaCtaId ;  /* 0x0000000000027919 */ /* 0x000ea20000008800 */
[----:B------:R-:W-:-:S04]  /*17c0*/  MOV R3, 0x400 ;  /* 0x0000040000037802 */ /* 0x000fc80000000f00 */
[----:B--2---:R-:W-:Y:S02]  /*17d0*/  LEA R3, R2, R3, 0x18 ;  /* 0x0000000302037211 */ /* 0x004fe400078ec0ff */
[----:B------:R-:W-:-:S03]  /*17e0*/  SHF.L.U32 R2, R8, 0x1f, RZ ;  /* 0x0000001f08027819 */ /* 0x000fc600000006ff */
[----:B------:R-:W-:-:S04]  /*17f0*/  IMAD R3, R10, 0x8, R3 ;  /* 0x000000080a037824 */ /* 0x000fc800078e0203 */
[----:B------:R-:W2:Y:S02]  /*1800*/  SYNCS.PHASECHK.TRANS64.TRYWAIT P0, [R3+URZ+0x100], R2 ;  /* 0x00010002030075a7 */ /* 0x000ea400080011ff */
[----:B--2---:R-:W-:Y:S05]  /*1810*/  @!P0 BRA `(.L_x_24) ;  /* 0x000000a4007c8947 */ /* 0x004fea0003800000 */
.L_x_185:
[----:B------:R-:W-:Y:S01]  /*1820*/  VIADD R10, R10, 0x1 ;  /* 0x000000010a0a7836 */ /* 0x000fe20000000000 */
[----:B------:R2:W-:Y:S04]  /*1830*/  SYNCS.ARRIVE.TRANS64.A1T0 RZ, [R3+URZ+0xf0], RZ ;  /* 0x0000f0ff03ff79a7 */ /* 0x0005e800081000ff */
[----:B------:R-:W-:-:S04]  /*1840*/  ISETP.NE.AND P0, PT, R10, 0x2, PT ;  /* 0x000000020a00780c */ /* 0x000fc80003f05270 */
[----:B------:R-:W-:Y:S02]  /*1850*/  SEL R10, R10, RZ, P0 ;  /* 0x000000ff0a0a7207 */ /* 0x000fe40000000000 */
[----:B--2---:R-:W-:-:S04]  /*1860*/  SEL R3, RZ, 0x1, P0 ;  /* 0x00000001ff037807 */ /* 0x004fc80000000000 */
[----:B------:R-:W-:-:S07]  /*1870*/  LOP3.LUT R8, R8, R3, RZ, 0x3c, !PT ;  /* 0x0000000308087212 */ /* 0x000fce00078e3cff */
.L_x_23:
[----:B------:R-:W-:Y:S01]  /*1880*/  UMOV UR7, 0x400 ;  /* 0x0000040000077882 */ /* 0x000fe20000000000 */
[----:B------:R-:W-:Y:S01]  /*1890*/  LEA.HI R3, R21, R21, RZ, 0x1 ;  /* 0x0000001515037211 */ /* 0x000fe200078f08ff */
[----:B-1----:R-:W-:Y:S01]  /*18a0*/  ULEA UR7, UR37, UR7, 0x18 ;  /* 0x0000000725077291 */ /* 0x002fe2000f8ec0ff */
[----:B------:R-:W-:Y:S01]  /*18b0*/  SHF.L.U32 R2, R15, 0x1f, RZ ;  /* 0x0000001f0f027819 */ /* 0x000fe200000006ff */
[----:B------:R-:W-:Y:S01]  /*18c0*/  UISETP.GE.U32.AND UP0, UPT, UR4, 0x7f, UPT ;  /* 0x0000007f0400788c */ /* 0x000fe2000bf06070 */
[----:B------:R-:W-:Y:S01]  /*18d0*/  R2UR UR35, R16 ;  /* 0x00000000102372ca */ /* 0x000fe200000e0000 */
[----:B------:R-:W-:Y:S01]  /*18e0*/  ULEA UR8, UR23, UR7, 0x3 ;  /* 0x0000000717087291 */ /* 0x000fe2000f8e18ff */
[----:B------:R-:W-:Y:S01]  /*18f0*/  IMAD.SHL.U32 R3, R3, 0x40, RZ ;  /* 0x0000004003037824 */ /* 0x000fe200078e00ff */
[----:B------:R-:W-:Y:S01]  /*1900*/  R2UR UR19, R17 ;  /* 0x00000000111372ca */ /* 0x000fe200000e0000 */
[----:B------:R-:W-:-:S03]  /*1910*/  UMOV UR30, URZ ;  /* 0x000000ff001e7c82 */ /* 0x000fc60008000000 */
[----:B------:R-:W-:-:S03]  /*1920*/  LOP3.LUT R3, R3, 0xffffff80, RZ, 0xc0, !PT ;  /* 0xffffff8003037812 */ /* 0x000fc600078ec0ff */
[----:B------:R1:W2:Y:S01]  /*1930*/  SYNCS.PHASECHK.TRANS64.TRYWAIT P0, [UR8+0x20], R2 ;  /* 0x00002002ff0075a7 */ /* 0x0002a20008001108 */
[----:B------:R-:W-:Y:S02]  /*1940*/  R2UR UR9, R3 ;  /* 0x00000000030972ca */ /* 0x000fe400000e0000 */
[----:B------:R-:W-:-:S11]  /*1950*/  R2UR UR8, R20 ;  /* 0x00000000140872ca */ /* 0x000fd600000e0000 */
[----:B------:R-:W-:Y:S02]  /*1960*/  ULOP3.LUT UR35, UR9, 0x40, UR35, 0xf8, !UPT ;  /* 0x0000004009237892 */ /* 0x000fe4000f8ef823 */
[----:B------:R-:W-:Y:S01]  /*1970*/  ULEA UR19, UR8, UR19, 0x8 ;  /* 0x0000001308137291 */ /* 0x000fe2000f8e40ff */
[----:B------:R-:W-:Y:S11]  /*1980*/  BRA.U !UP0, `(.L_x_25) ;  /* 0x0000000108f07547 */ /* 0x000ff6000b800000 */
[----:B------:R-:W-:Y:S01]  /*1990*/  UMOV UR31, UR21 ;  /* 0x00000015001f7c82 */ /* 0x000fe20008000000 */
[----:B------:R-:W-:Y:S01]  /*19a0*/  UMOV UR44, UR23 ;  /* 0x00000017002c7c82 */ /* 0x000fe20008000000 */
[----:B------:R-:W-:-:S05]  /*19b0*/  UMOV UR26, 0x20 ;  /* 0x00000020001a7882 */ /* 0x000fca0000000000 */
.L_x_31:
[----:B------:R-:W-:Y:S01]  /*19c0*/  ULEA UR33, UR44, UR7, 0x3 ;  /* 0x000000072c217291 */ /* 0x000fe2000f8e18ff */
[----:B------:R-:W-:Y:S01]  /*19d0*/  @P5 MOV R3, 0x18000 ;  /* 0x0001800000035802 */ /* 0x000fe20000000f00 */
[----:B-12---:R-:W-:Y:S10]  /*19e0*/  @P0 BRA `(.L_x_26) ;  /* 0x00000000000c0947 */ /* 0x006ff40003800000 */
[----:B------:R-:W-:-:S04]  /*19f0*/  SHF.L.U32 R5, R15, 0x1f, RZ ;  /* 0x0000001f0f057819 */ /* 0x000fc800000006ff */
[----:B------:R-:W2:Y:S02]  /*1a00*/  SYNCS.PHASECHK.TRANS64.TRYWAIT P0, [UR33+0x20], R5 ;  /* 0x00002005ff0075a7 */ /* 0x000ea40008001121 */
[----:B--2---:R-:W-:Y:S05]  /*1a10*/  @!P0 BRA `(.L_x_27) ;  /* 0x000000a400108947 */ /* 0x004fea0003800000 */
.L_x_26:
[----:B------:R2:W-:Y:S01]  /*1a20*/  @P5 SYNCS.ARRIVE.TRANS64 RZ, [UR33], R3 ;  /* 0x00000003ffff59a7 */ /* 0x0005e20008000021 */
[----:B------:R-:W-:Y:S02]  /*1a30*/  ULOP3.LUT UR8, UR22, 0x2, URZ, 0xfc, !UPT ;  /* 0x0000000216087892 */ /* 0x000fe4000f8efcff */
[----:B------:R-:W-:Y:S02]  /*1a40*/  UIADD3 UR31, UPT, UPT, UR31, 0x1, URZ ;  /* 0x000000011f1f7890 */ /* 0x000fe4000fffe0ff */
[----:B------:R-:W-:Y:S02]  /*1a50*/  UISETP.NE.AND UP0, UPT, UR8, 0x2, UPT ;  /* 0x000000020800788c */ /* 0x000fe4000bf05270 */
[----:B------:R-:W-:-:S07]  /*1a60*/  UISETP.NE.AND UP2, UPT, UR31, 0x1, UPT ;  /* 0x000000011f00788c */ /* 0x000fce000bf45270 */
[----:B------:R-:W-:Y:S05]  /*1a70*/  BRA.U UP0, `(.L_x_28) ;  /* 0x0000000100047547 */ /* 0x000fea000b800000 */
[----:B------:R-:W-:Y:S05]  /*1a80*/  BPT.TRAP 0x1 ;  /* 0x000000040000795c */ /* 0x000fea0000300000 */
.L_x_28:
[----:B------:R-:W-:Y:S04]  /*1a90*/  BSSY.RECONVERGENT B0, `(.L_x_29) ;  /* 0x0000003000007945 */ /* 0x000fe80003800200 */
[----:B------:R-:W-:Y:S05]  /*1aa0*/  @!P4 BRA `(.L_x_30) ;  /* 0x000000000004c947 */ /* 0x000fea0003800000 */
[----:B------:R-:W-:Y:S05]  /*1ab0*/  BPT.TRAP 0x1 ;  /* 0x000000040000795c */ /* 0x000fea0000300000 */
.L_x_30:
[----:B------:R-:W-:Y:S05]  /*1ac0*/  BSYNC.RECONVERGENT B0 ;  /* 0x0000000000007941 */ /* 0x000fea0003800200 */
.L_x_29:
[----:B------:R-:W-:Y:S02]  /*1ad0*/  UIADD3 UR23, UPT, UPT, UR44, 0x1, URZ ;  /* 0x000000012c177890 */ /* 0x000fe4000fffe0ff */
[----:B------:R-:W-:Y:S02]  /*1ae0*/  ULEA UR24, UR44, UR7, 0xe ;  /* 0x000000072c187291 */ /* 0x000fe4000f8e70ff */
[----:B------:R-:W-:Y:S02]  /*1af0*/  UISETP.NE.AND UP0, UPT, UR23, 0x4, UPT ;  /* 0x000000041700788c */ /* 0x000fe4000bf05270 */
[----:B------:R-:W-:Y:S02]  /*1b00*/  UIADD3 UR42, UP1, UPT, UR14, 0x80, URZ ;  /* 0x000000800e2a7890 */ /* 0x000fe4000ff3e0ff */
[----:B------:R-:W-:Y:S02]  /*1b10*/  USEL UR9, URZ, 0x1, UP0 ;  /* 0x00000001ff097887 */ /* 0x000fe40008000000 */
[----:B------:R-:W-:-:S02]  /*1b20*/  USEL UR23, UR23, URZ, UP0 ;  /* 0x000000ff17177287 */ /* 0x000fc40008000000 */
[----:B------:R-:W-:Y:S02]  /*1b30*/  UIADD3 UR40, UP0, UPT, UR14, 0x180, URZ ;  /* 0x000001800e287890 */ /* 0x000fe4000ff1e0ff */
[----:B------:R-:W-:Y:S01]  /*1b40*/  ULEA UR8, UR23, UR7, 0x3 ;  /* 0x0000000717087291 */ /* 0x000fe2000f8e18ff */
[----:B------:R-:W-:Y:S01]  /*1b50*/  LOP3.LUT R15, R15, UR9, RZ, 0x3c, !PT ;  /* 0x000000090f0f7c12 */ /* 0x000fe2000f8e3cff */
[----:B------:R-:W-:Y:S02]  /*1b60*/  UIADD3 UR34, UPT, UPT, UR26, -0x20, URZ ;  /* 0xffffffe01a227890 */ /* 0x000fe4000fffe0ff */
[----:B------:R-:W-:Y:S01]  /*1b70*/  ULOP3.LUT UR33, UR33, 0xfefffff8, URZ, 0xc0, !UPT ;  /* 0xfefffff821217892 */ /* 0x000fe2000f8ec0ff */
[----:B-1----:R-:W-:Y:S01]  /*1b80*/  SHF.L.U32 R2, R15, 0x1f, RZ ;  /* 0x0000001f0f027819 */ /* 0x002fe200000006ff */
[----:B------:R-:W-:Y:S02]  /*1b90*/  UIADD3.X UR43, UPT, UPT, URZ, UR15, URZ, UP1, !UPT ;  /* 0x0000000fff2b7290 */ /* 0x000fe40008ffe4ff */
[----:B------:R-:W-:Y:S01]  /*1ba0*/  UIADD3 UR32, UPT, UPT, UR24, 0x8400, URZ ;  /* 0x0000840018207890 */ /* 0x000fe2000fffe0ff */
[----:B------:R4:W1:Y:S01]  /*1bb0*/  SYNCS.PHASECHK.TRANS64.TRYWAIT P0, [UR8+0x20], R2 ;  /* 0x00002002ff0075a7 */ /* 0x0008620008001108 */
[----:B------:R-:W-:-:S02]  /*1bc0*/  ULEA UR8, UR44, UR7, 0xf ;  /* 0x000000072c087291 */ /* 0x000fc4000f8e78ff */
[----:B------:R-:W-:Y:S02]  /*1bd0*/  UIADD3 UR24, UPT, UPT, UR24, 0xa400, URZ ;  /* 0x0000a40018187890 */ /* 0x000fe4000fffe0ff */
[----:B------:R-:W-:Y:S02]  /*1be0*/  UIADD3.X UR41, UPT, UPT, URZ, UR15, URZ, UP0, !UPT ;  /* 0x0000000fff297290 */ /* 0x000fe400087fe4ff */
[----:B------:R-:W-:Y:S02]  /*1bf0*/  UIADD3 UR16, UPT, UPT, UR8, 0x18400, URZ ;  /* 0x0001840008107890 */ /* 0x000fe4000fffe0ff */
[----:B------:R-:W-:Y:S01]  /*1c00*/  UIADD3 UR8, UPT, UPT, UR8, 0x1c400, URZ ;  /* 0x0001c40008087890 */ /* 0x000fe2000fffe0ff */
[----:B------:R-:W-:Y:S01]  /*1c10*/  UMOV UR38, 0x0 ;  /* 0x0000000000267882 */ /* 0x000fe20000000000 */
[----:B------:R-:W-:Y:S01]  /*1c20*/  UMOV UR39, 0x10000000 ;  /* 0x1000000000277882 */ /* 0x000fe20000000000 */
[----:B------:R-:W-:Y:S01]  /*1c30*/  UMOV UR27, UR35 ;  /* 0x00000023001b7c82 */ /* 0x000fe20008000000 */
[----:B------:R-:W-:Y:S01]  /*1c40*/  UMOV UR28, UR36 ;  /* 0x00000024001c7c82 */ /* 0x000fe20008000000 */
[----:B------:R-:W-:Y:S01]  /*1c50*/  UMOV UR25, UR33 ;  /* 0x0000002100197c82 */ /* 0x000fe20008000000 */
[----:B------:R-:W-:Y:S01]  /*1c60*/  UMOV UR20, UR36 ;  /* 0x0000002400147c82 */ /* 0x000fe20008000000 */
[----:B------:R-:W-:Y:S01]  /*1c70*/  UMOV UR17, UR33 ;  /* 0x0000002100117c82 */ /* 0x000fe20008000000 */
[----:B------:R-:W-:Y:S01]  /*1c80*/  UMOV UR18, UR34 ;  /* 0x0000002200127c82 */ /* 0x000fe20008000000 */
[----:B------:R-:W-:Y:S01]  /*1c90*/  UTMALDG.3D.2CTA [UR32], [UR42], desc[UR38] ;  /* 0x000026202a0075b4 */ /* 0x000fe20008211000 */
[----:B------:R-:W-:Y:S01]  /*1ca0*/  UMOV UR10, UR26 ;  /* 0x0000001a000a7c82 */ /* 0x000fe20008000000 */
[----:B------:R-:W-:Y:S01]  /*1cb0*/  UMOV UR11, UR19 ;  /* 0x00000013000b7c82 */ /* 0x000fe20008000000 */
[----:B------:R-:W-:Y:S01]  /*1cc0*/  UMOV UR12, UR36 ;  /* 0x00000024000c7c82 */ /* 0x000fe20008000000 */
[----:B------:R-:W-:Y:S01]  /*1cd0*/  UMOV UR9, UR33 ;  /* 0x0000002100097c82 */ /* 0x000fe20008000000 */
[----:B------:R-:W-:Y:S01]  /*1ce0*/  UMOV UR30, UR13 ;  /* 0x0000000d001e7c82 */ /* 0x000fe20008000000 */
[----:B------:R-:W-:Y:S01]  /*1cf0*/  UMOV UR44, UR23 ;  /* 0x00000017002c7c82 */ /* 0x000fe20008000000 */
[----:B------:R2:W-:Y:S01]  /*1d00*/  UTMALDG.3D.2CTA [UR24], [UR42], desc[UR38] ;  /* 0x000026182a0075b4 */ /* 0x0005e20008211000 */
[----:B------:R4:W-:Y:S01]  /*1d10*/  UTMALDG.3D.2CTA [UR16], [UR40], desc[UR38] ;  /* 0x00002610280075b4 */ /* 0x0009e20008211000 */
[----:B------:R4:W-:Y:S01]  /*1d20*/  UTMALDG.3D.2CTA [UR8], [UR40], desc[UR38] ;  /* 0x00002608280075b4 */ /* 0x0009e20008211000 */
[----:B--2---:R-:W-:Y:S01]  /*1d30*/  UIADD3 UR26, UPT, UPT, UR26, 0x40, URZ ;  /* 0x000000401a1a7890 */ /* 0x004fe2000fffe0ff */
[----:B----4-:R-:W-:Y:S11]  /*1d40*/  BRA.U UP2, `(.L_x_31) ;  /* 0xfffffffd021c7547 */ /* 0x010ff6000b83ffff */
.L_x_25:
[----:B------:R-:W-:Y:S01]  /*1d50*/  ULEA UR8, UR23, UR7, 0x3 ;  /* 0x0000000717087291 */ /* 0x000fe2000f8e18ff */
[----:B-1----:R-:W-:Y:S01]  /*1d60*/  SHF.L.U32 R2, R15, 0x1f, RZ ;  /* 0x0000001f0f027819 */ /* 0x002fe200000006ff */
[----:B------:R-:W-:Y:S01]  /*1d70*/  @!P1 SYNCS.ARRIVE.TRANS64.A1T0 RZ, [UR7+0x88], RZ ;  /* 0x000088ffffff99a7 */ /* 0x000fe20008100007 */
[----:B------:R-:W-:-:S06]  /*1d80*/  UISETP.GT.AND UP0, UPT, UR6, UR5, UPT ;  /* 0x000000050600728c */ /* 0x000fcc000bf04270 */
[----:B--2---:R1:W2:Y:S03]  /*1d90*/  SYNCS.PHASECHK.TRANS64.TRYWAIT P0, [UR8+0x20], R2 ;  /* 0x00002002ff0075a7 */ /* 0x0042a60008001108 */
[----:B------:R-:W-:Y:S05]  /*1da0*/  BRA.U !UP0, `(.L_x_32) ;  /* 0x0000000108e87547 */ /* 0x000fea000b800000 */
[----:B------:R-:W-:Y:S01]  /*1db0*/  UIADD3 UR31, UPT, UPT, UR29, UR30, URZ ;  /* 0x0000001e1d1f7290 */ /* 0x000fe2000fffe0ff */
[----:B------:R-:W-:-:S11]  /*1dc0*/  UMOV UR44, UR23 ;  /* 0x00000017002c7c82 */ /* 0x000fd60008000000 */
.L_x_38:
[----:B------:R-:W-:Y:S01]  /*1dd0*/  ULEA UR33, UR44, UR7, 0x3 ;  /* 0x000000072c217291 */ /* 0x000fe2000f8e18ff */
[----:B--2---:R-:W-:Y:S01]  /*1de0*/  @P5 MOV R3, 0x18000 ;  /* 0x0001800000035802 */ /* 0x004fe20000000f00 */
[----:B-12---:R-:W-:Y:S10]  /*1df0*/  @P0 BRA `(.L_x_33) ;  /* 0x00000000000c0947 */ /* 0x006ff40003800000 */
[----:B------:R-:W-:-:S04]  /*1e00*/  SHF.L.U32 R5, R15, 0x1f, RZ ;  /* 0x0000001f0f057819 */ /* 0x000fc800000006ff */
[----:B------:R-:W2:Y:S02]  /*1e10*/  SYNCS.PHASECHK.TRANS64.TRYWAIT P0, [UR33+0x20], R5 ;  /* 0x00002005ff0075a7 */ /* 0x000ea40008001121 */
[----:B--2---:R-:W-:Y:S05]  /*1e20*/  @!P0 BRA `(.L_x_34) ;  /* 0x000000a000248947 */ /* 0x004fea0003800000 */
.L_x_33:
[----:B------:R2:W-:Y:S01]  /*1e30*/  @P5 SYNCS.ARRIVE.TRANS64 RZ, [UR33], R3 ;  /* 0x00000003ffff59a7 */ /* 0x0005e20008000021 */
[----:B------:R-:W-:-:S04]  /*1e40*/  ULOP3.LUT UR8, UR22, 0x2, URZ, 0xfc, !UPT ;  /* 0x0000000216087892 */ /* 0x000fc8000f8efcff */
[----:B------:R-:W-:-:S09]  /*1e50*/  UISETP.NE.AND UP0, UPT, UR8, 0x2, UPT ;  /* 0x000000020800788c */ /* 0x000fd2000bf05270 */
[----:B------:R-:W-:Y:S05]  /*1e60*/  BRA.U UP0, `(.L_x_35) ;  /* 0x0000000100047547 */ /* 0x000fea000b800000 */
[----:B------:R-:W-:Y:S05]  /*1e70*/  BPT.TRAP 0x1 ;  /* 0x000000040000795c */ /* 0x000fea0000300000 */
.L_x_35:
[----:B------:R-:W-:Y:S04]  /*1e80*/  BSSY.RECONVERGENT B0, `(.L_x_36) ;  /* 0x0000003000007945 */ /* 0x000fe80003800200 */
[----:B------:R-:W-:Y:S05]  /*1e90*/  @!P4 BRA `(.L_x_37) ;  /* 0x000000000004c947 */ /* 0x000fea0003800000 */
[----:B------:R-:W-:Y:S05]  /*1ea0*/  BPT.TRAP 0x1 ;  /* 0x000000040000795c */ /* 0x000fea0000300000 */
.L_x_37:
[----:B------:R-:W-:Y:S05]  /*1eb0*/  BSYNC.RECONVERGENT B0 ;  /* 0x0000000000007941 */ /* 0x000fea0003800200 */
.L_x_36:
[----:B------:R-:W-:Y:S02]  /*1ec0*/  UIADD3 UR23, UPT, UPT, UR44, 0x1, URZ ;  /* 0x000000012c177890 */ /* 0x000fe4000fffe0ff */
[----:B------:R-:W-:Y:S02]  /*1ed0*/  ULEA UR24, UR44, UR7, 0xe ;  /* 0x000000072c187291 */ /* 0x000fe4000f8e70ff */
[----:B------:R-:W-:Y:S02]  /*1ee0*/  UISETP.NE.AND UP0, UPT, UR23, 0x4, UPT ;  /* 0x000000041700788c */ /* 0x000fe4000bf05270 */
[----:B------:R-:W-:Y:S02]  /*1ef0*/  UIADD3 UR42, UP1, UPT, UR14, 0x80, URZ ;  /* 0x000000800e2a7890 */ /* 0x000fe4000ff3e0ff */
[----:B------:R-:W-:Y:S02]  /*1f00*/  USEL UR9, URZ, 0x1, UP0 ;  /* 0x00000001ff097887 */ /* 0x000fe40008000000 */
[----:B------:R-:W-:-:S02]  /*1f10*/  USEL UR23, UR23, URZ, UP0 ;  /* 0x000000ff17177287 */ /* 0x000fc40008000000 */
[----:B------:R-:W-:Y:S02]  /*1f20*/  USHF.L.U32 UR34, UR30, 0x6, URZ ;  /* 0x000000061e227899 */ /* 0x000fe400080006ff */
[----:B------:R-:W-:Y:S01]  /*1f30*/  ULEA UR8, UR23, UR7, 0x3 ;  /* 0x0000000717087291 */ /* 0x000fe2000f8e18ff */
[----:B------:R-:W-:Y:S01]  /*1f40*/  LOP3.LUT R15, R15, UR9, RZ, 0x3c, !PT ;  /* 0x000000090f0f7c12 */ /* 0x000fe2000f8e3cff */
[----:B------:R-:W-:Y:S02]  /*1f50*/  UIADD3 UR40, UP0, UPT, UR14, 0x180, URZ ;  /* 0x000001800e287890 */ /* 0x000fe4000ff1e0ff */
[----:B------:R-:W-:Y:S01]  /*1f60*/  ULOP3.LUT UR33, UR33, 0xfefffff8, URZ, 0xc0, !UPT ;  /* 0xfefffff821217892 */ /* 0x000fe2000f8ec0ff */
[----:B-1----:R-:W-:Y:S01]  /*1f70*/  SHF.L.U32 R2, R15, 0x1f, RZ ;  /* 0x0000001f0f027819 */ /* 0x002fe200000006ff */
[----:B------:R-:W-:Y:S02]  /*1f80*/  UIADD3.X UR43, UPT, UPT, URZ, UR15, URZ, UP1, !UPT ;  /* 0x0000000fff2b7290 */ /* 0x000fe40008ffe4ff */
[----:B------:R-:W-:Y:S01]  /*1f90*/  UIADD3 UR32, UPT, UPT, UR24, 0x8400, URZ ;  /* 0x0000840018207890 */ /* 0x000fe2000fffe0ff */
[----:B------:R4:W1:Y:S01]  /*1fa0*/  SYNCS.PHASECHK.TRANS64.TRYWAIT P0, [UR8+0x20], R2 ;  /* 0x00002002ff0075a7 */ /* 0x0008620008001108 */
[----:B------:R-:W-:-:S02]  /*1fb0*/  ULEA UR8, UR44, UR7, 0xf ;  /* 0x000000072c087291 */ /* 0x000fc4000f8e78ff */
[----:B------:R-:W-:Y:S02]  /*1fc0*/  UIADD3 UR26, UPT, UPT, UR34, 0x20, URZ ;  /* 0x00000020221a7890 */ /* 0x000fe4000fffe0ff */
        /* <DEDUP_REMOVED lines=12> */
[----:B------:R4:W-:Y:S01]  /*2090*/  UTMALDG.3D.2CTA [UR32], [UR42], desc[UR38] ;  /* 0x000026202a0075b4 */ /* 0x0009e20008211000 */
[----:B------:R-:W-:Y:S01]  /*20a0*/  UMOV UR11, UR19 ;  /* 0x00000013000b7c82 */ /* 0x000fe20008000000 */
[----:B------:R-:W-:Y:S01]  /*20b0*/  UMOV UR12, UR36 ;  /* 0x00000024000c7c82 */ /* 0x000fe20008000000 */
[----:B------:R-:W-:Y:S01]  /*20c0*/  UMOV UR9, UR33 ;  /* 0x0000002100097c82 */ /* 0x000fe20008000000 */
[----:B------:R-:W-:Y:S01]  /*20d0*/  UMOV UR10, UR26 ;  /* 0x0000001a000a7c82 */ /* 0x000fe20008000000 */
[----:B------:R-:W-:Y:S01]  /*20e0*/  UIADD3 UR30, UPT, UPT, UR30, 0x1, URZ ;  /* 0x000000011e1e7890 */ /* 0x000fe2000fffe0ff */
[----:B------:R-:W-:Y:S01]  /*20f0*/  UMOV UR44, UR23 ;  /* 0x00000017002c7c82 */ /* 0x000fe20008000000 */
[----:B------:R4:W-:Y:S02]  /*2100*/  UTMALDG.3D.2CTA [UR24], [UR42], desc[UR38] ;  /* 0x000026182a0075b4 */ /* 0x0009e40008211000 */
[----:B------:R-:W-:Y:S01]  /*2110*/  UISETP.NE.AND UP0, UPT, UR30, UR31, UPT ;  /* 0x0000001f1e00728c */ /* 0x000fe2000bf05270 */
[----:B------:R4:W-:Y:S01]  /*2120*/  UTMALDG.3D.2CTA [UR16], [UR40], desc[UR38] ;  /* 0x00002610280075b4 */ /* 0x0009e20008211000 */
[----:B------:R4:W-:Y:S07]  /*2130*/  UTMALDG.3D.2CTA [UR8], [UR40], desc[UR38] ;  /* 0x00002608280075b4 */ /* 0x0009ee0008211000 */
[----:B----4-:R-:W-:Y:S05]  /*2140*/  BRA.U UP0, `(.L_x_38) ;  /* 0xfffffffd00207547 */ /* 0x010fea000b83ffff */
.L_x_32:
[----:B-1----:R-:W-:Y:S01]  /*2150*/  LEA R2, R14, UR7, 0x3 ;  /* 0x000000070e027c11 */ /* 0x002fe2000f8e18ff */
[----:B------:R-:W-:Y:S01]  /*2160*/  NOP ;  /* 0x0000000000007918 */ /* 0x000fe20000000000 */
[----:B--2---:R-:W-:Y:S02]  /*2170*/  SHF.L.U32 R3, R12, 0x1f, RZ ;  /* 0x0000001f0c037819 */ /* 0x004fe400000006ff */
[----:B------:R-:W-:Y:S02]  /*2180*/  LEA R4, R14, UR7, 0x4 ;  /* 0x000000070e047c11 */ /* 0x000fe4000f8e20ff */
[----:B------:R-:W1:Y:S02]  /*2190*/  SYNCS.PHASECHK.TRANS64.TRYWAIT P0, [R2+URZ+0x90], R3 ;  /* 0x00009003020075a7 */ /* 0x000e6400080011ff */
[----:B-1----:R-:W-:Y:S05]  /*21a0*/  @!P0 BRA `(.L_x_39) ;  /* 0x0000009c005c8947 */ /* 0x002fea0003800000 */
.L_x_188:
[----:B------:R-:W2:Y:S01]  /*21b0*/  LDS.128 R4, [R4+0x120] ;  /* 0x0001200004047984 */ /* 0x000ea20000000c00 */
[----:B------:R-:W-:Y:S01]  /*21c0*/  ISETP.GE.AND P0, PT, R26, 0x1, PT ;  /* 0x000000011a00780c */ /* 0x000fe20003f06270 */
[----:B-1----:R-:W-:Y:S01]  /*21d0*/  VIADD R2, R2, 0xa0 ;  /* 0x000000a002027836 */ /* 0x002fe20000000000 */
[----:B------:R-:W-:Y:S01]  /*21e0*/  @!PT LDS RZ, [RZ] ;  /* 0x00000000fffff984 */ /* 0x000fe20000000800 */
[----:B------:R-:W-:Y:S01]  /*21f0*/  @!PT LDS RZ, [RZ] ;  /* 0x00000000fffff984 */ /* 0x000fe20000000800 */
[----:B------:R-:W-:Y:S01]  /*2200*/  @!PT LDS RZ, [RZ] ;  /* 0x00000000fffff984 */ /* 0x000fe20000000800 */
[----:B------:R-:W-:Y:S01]  /*2210*/  @!PT LDS RZ, [RZ] ;  /* 0x00000000fffff984 */ /* 0x000fe20000000800 */
[----:B------:R1:W-:Y:S06]  /*2220*/  MEMBAR.ALL.CTA ;  /* 0x0000000000007992 */ /* 0x0003ec0000008000 */
[----:B-1----:R-:W1:Y:S01]  /*2230*/  FENCE.VIEW.ASYNC.S ;  /* 0x00000000000073c6 */ /* 0x002e620000000000 */
[----:B------:R-:W-:-:S04]  /*2240*/  PRMT R2, RZ, 0x654, R2 ;  /* 0x00000654ff027816 */ /* 0x000fc80000000002 */
[----:B-1----:R1:W-:Y:S01]  /*2250*/  SYNCS.ARRIVE.TRANS64.RED.A1T0 RZ, [R2+URZ], RZ ;  /* 0x000000ff02ff79a7 */ /* 0x0023e200081004ff */
[----:B--2---:R-:W-:-:S13]  /*2260*/  LOP3.LUT P2, RZ, R6, 0x1, RZ, 0xc0, !PT ;  /* 0x0000000106ff7812 */ /* 0x004fda000784c0ff */
[----:B------:R-:W-:Y:S01]  /*2270*/  @P2 SHF.R.U32.HI R3, RZ, 0x10, R5 ;  /* 0x00000010ff032819 */ /* 0x000fe20000011605 */
[----:B------:R-:W-:Y:S01]  /*2280*/  VOTEU.ANY UP0, P2 ;  /* 0x0000000000ff7886 */ /* 0x000fe20001000100 */
[----:B------:R-:W-:Y:S02]  /*2290*/  @P2 MOV R13, R4 ;  /* 0x00000004000d2202 */ /* 0x000fe40000000f00 */
[----:B------:R-:W-:Y:S02]  /*22a0*/  @P2 R2UR.BROADCAST UR8, R3 ;  /* 0x00000000030822ca */ /* 0x000fe400008e0000 */
[----:B------:R-:W-:-:S11]  /*22b0*/  @P2 LOP3.LUT R11, R5, 0xffff, RZ, 0xc0, !PT ;  /* 0x0000ffff050b2812 */ /* 0x000fd600078ec0ff */
[----:B------:R-:W-:Y:S01]  /*22c0*/  @UP0 UMOV UR36, UR8 ;  /* 0x0000000800240c82 */ /* 0x000fe20008000000 */
[----:B-1----:R-:W-:Y:S05]  /*22d0*/  @!P0 BRA `(.L_x_40) ;  /* 0x0000000000b88947 */ /* 0x002fea0003800000 */
[----:B------:R-:W3:Y:S01]  /*22e0*/  LDC.64 R4, c[0x0][0xb18] ;  /* 0x0002c600ff047b82 */ /* 0x000ee20000000a00 */
[----:B------:R-:W-:-:S07]  /*22f0*/  ISETP.NE.AND P3, PT, R26, 0x1, PT ;  /* 0x000000011a00780c */ /* 0x000fce0003f65270 */
[----:B------:R-:W1:Y:S08]  /*2300*/  LDC.64 R6, c[0x0][0xb10] ;  /* 0x0002c400ff067b82 */ /* 0x000e700000000a00 */
[----:B------:R-:W2:Y:S08]  /*2310*/  LDC R18, c[0x0][0xb20] ;  /* 0x0002c800ff127b82 */ /* 0x000eb00000000800 */
[----:B------:R-:W4:Y:S01]  /*2320*/  LDC R20, c[0x0][0xb0c] ;  /* 0x0002c300ff147b82 */ /* 0x000f220000000800 */
[----:B---3--:R-:W-:Y:S01]  /*2330*/  IMAD.HI.U32 R19, R0, R5, RZ ;  /* 0x0000000500137227 */ /* 0x008fe200078e00ff */
[----:B------:R-:W-:-:S03]  /*2340*/  ISETP.NE.AND P0, PT, R4, 0x1, PT ;  /* 0x000000010400780c */ /* 0x000fc60003f05270 */
[----:B------:R-:W-:-:S03]  /*2350*/  IMAD.HI.U32 R5, R11, R5, RZ ;  /* 0x000000050b057227 */ /* 0x000fc600078e00ff */
[----:B------:R-:W3:Y:S01]  /*2360*/  LDC.64 R2, c[0x0][0xb28] ;  /* 0x0002ca00ff027b82 */ /* 0x000ee20000000a00 */
[----:B-1----:R-:W-:-:S04]  /*2370*/  IMAD.HI.U32 R22, R9, R6, RZ ;  /* 0x0000000609167227 */ /* 0x002fc800078e00ff */
[----:B------:R-:W-:Y:S01]  /*2380*/  IMAD.HI.U32 R24, R13, R6, RZ ;  /* 0x000000060d187227 */ /* 0x000fe200078e00ff */
[----:B------:R-:W-:Y:S02]  /*2390*/  SHF.R.U32.HI R22, RZ, R7, R22 ;  /* 0x00000007ff167219 */ /* 0x000fe40000011616 */
[-C--:B--2---:R-:W-:Y:S02]  /*23a0*/  SHF.R.U32.HI R19, RZ, R18.reuse, R19 ;  /* 0x00000012ff137219 */ /* 0x084fe40000011613 */
[----:B------:R-:W-:Y:S02]  /*23b0*/  SHF.R.U32.HI R18, RZ, R18, R5 ;  /* 0x00000012ff127219 */ /* 0x000fe40000011605 */
[----:B------:R-:W-:Y:S02]  /*23c0*/  SEL R19, R0, R19, !P0 ;  /* 0x0000001300137207 */ /* 0x000fe40004000000 */
[----:B------:R-:W-:Y:S02]  /*23d0*/  SHF.R.U32.HI R24, RZ, R7, R24 ;  /* 0x00000007ff187219 */ /* 0x000fe40000011618 */
[----:B----4-:R-:W-:-:S02]  /*23e0*/  ISETP.NE.AND P1, PT, R20, 0x1, PT ;  /* 0x000000011400780c */ /* 0x010fc40003f25270 */
[----:B------:R-:W-:Y:S02]  /*23f0*/  SEL R5, R11, R18, !P0 ;  /* 0x000000120b057207 */ /* 0x000fe40004000000 */
[----:B------:R-:W-:Y:S02]  /*2400*/  SEL R21, R9, R22, !P1 ;  /* 0x0000001609157207 */ /* 0x000fe40004800000 */
[----:B------:R-:W-:Y:S01]  /*2410*/  SEL R7, R13, R24, !P1 ;  /* 0x000000180d077207 */ /* 0x000fe20004800000 */
[----:B---3--:R-:W-:-:S04]  /*2420*/  IMAD.HI.U32 R22, R19, R2, RZ ;  /* 0x0000000213167227 */ /* 0x008fc800078e00ff */
[----:B------:R-:W-:Y:S01]  /*2430*/  IMAD.HI.U32 R6, R21, R2, RZ ;  /* 0x0000000215067227 */ /* 0x000fe200078e00ff */
[----:B------:R-:W-:-:S04]  /*2440*/  @P3 SHF.R.U32.HI R19, RZ, R3, R22 ;  /* 0x00000003ff133219 */ /* 0x000fc80000011616 */
        /* <DEDUP_REMOVED lines=8> */
[----:B------:R-:W-:-:S04]  /*24d0*/  @!P0 IMAD.HI.U32 R18, R7, R2, RZ ;  /* 0x0000000207128227 */ /* 0x000fc800078e00ff */
[----:B------:R-:W-:Y:S01]  /*24e0*/  IMAD.MOV R2, RZ, RZ, -R6 ;  /* 0x000000ffff027224 */ /* 0x000fe200078e0a06 */
[----:B------:R-:W-:-:S03]  /*24f0*/  @!P0 SHF.R.U32.HI R18, RZ, R3, R18 ;  /* 0x00000003ff128219 */ /* 0x000fc60000011612 */
[----:B------:R-:W-:Y:S01]  /*2500*/  IMAD R2, R26, R2, R5 ;  /* 0x000000021a027224 */ /* 0x000fe200078e0205 */
[----:B------:R-:W-:Y:S02]  /*2510*/  @!P0 SEL R3, R7, R18, !P3 ;  /* 0x0000001207038207 */ /* 0x000fe40005800000 */
[----:B------:R-:W-:-:S03]  /*2520*/  IADD3 R18, PT, PT, -R5, RZ, RZ ;  /* 0x000000ff05127210 */ /* 0x000fc60007ffe1ff */
[--C-:B------:R-:W-:Y:S02]  /*2530*/  @!P0 IMAD.IADD R6, R6, 0x1, -R3.reuse ;  /* 0x0000000106068824 */ /* 0x100fe400078e0a03 */
[----:B------:R-:W-:Y:S01]  /*2540*/  @!P0 IMAD R3, R2, R21, R3 ;  /* 0x0000001502038224 */ /* 0x000fe200078e0203 */
[----:B------:R-:W-:Y:S01]  /*2550*/  IADD3 R2, PT, PT, -R7, RZ, RZ ;  /* 0x000000ff07027210 */ /* 0x000fe20007ffe1ff */
[----:B------:R-:W-:Y:S02]  /*2560*/  @!P0 IMAD R5, R26, R6, R7 ;  /* 0x000000061a058224 */ /* 0x000fe400078e0207 */
[----:B------:R-:W-:Y:S02]  /*2570*/  IMAD R11, R4, R18, R11 ;  /* 0x00000012040b7224 */ /* 0x000fe400078e020b */
[----:B------:R-:W-:Y:S02]  /*2580*/  @!P0 IMAD.MOV.U32 R7, RZ, RZ, R3 ;  /* 0x000000ffff078224 */ /* 0x000fe400078e0003 */
[----:B------:R-:W-:-:S02]  /*2590*/  IMAD R2, R20, R2, R13 ;  /* 0x0000000214027224 */ /* 0x000fc400078e020d */
[----:B------:R-:W-:Y:S02]  /*25a0*/  IMAD R11, R5, R4, R11 ;  /* 0x00000004050b7224 */ /* 0x000fe400078e020b */
[----:B------:R-:W-:Y:S02]  /*25b0*/  IMAD R13, R7, R20, R2 ;  /* 0x00000014070d7224 */ /* 0x000fe400078e0202 */
.L_x_40:
[----:B------:R-:W1:Y:S02]  /*25c0*/  LDCU UR8, c[0x0][0xb30] ;  /* 0x00016600ff0877ac */ /* 0x000e640008000800 */
[----:B-1----:R-:W-:-:S09]  /*25d0*/  UISETP.NE.AND UP0, UPT, UR8, 0x1, UPT ;  /* 0x000000010800788c */ /* 0x002fd2000bf05270 */
[----:B------:R-:W-:Y:S05]  /*25e0*/  BRA.U UP0, `(.L_x_41) ;  /* 0x0000000100407547 */ /* 0x000fea000b800000 */
[----:B------:R-:W1:Y:S08]  /*25f0*/  LDC.64 R4, c[0x0][0xb10] ;  /* 0x0002c400ff047b82 */ /* 0x000e700000000a00 */
[----:B------:R-:W2:Y:S08]  /*2600*/  LDC.64 R2, c[0x0][0xb18] ;  /* 0x0002c600ff027b82 */ /* 0x000eb00000000a00 */
[----:B------:R-:W4:Y:S08]  /*2610*/  LDC R6, c[0x0][0xb20] ;  /* 0x0002c800ff067b82 */ /* 0x000f300000000800 */
[----:B------:R-:W3:Y:S01]  /*2620*/  LDC R18, c[0x0][0xb0c] ;  /* 0x0002c300ff127b82 */ /* 0x000ee20000000800 */
[----:B-1----:R-:W-:-:S05]  /*2630*/  IMAD.HI.U32 R4, R13, R4, RZ ;  /* 0x000000040d047227 */ /* 0x002fca00078e00ff */
[----:B------:R-:W-:Y:S01]  /*2640*/  SHF.R.U32.HI R4, RZ, R5, R4 ;  /* 0x00000005ff047219 */ /* 0x000fe20000011604 */
[----:B--2---:R-:W-:Y:S01]  /*2650*/  IMAD.HI.U32 R3, R11, R3, RZ ;  /* 0x000000030b037227 */ /* 0x004fe200078e00ff */
[----:B------:R-:W-:-:S04]  /*2660*/  ISETP.NE.AND P0, PT, R2, 0x1, PT ;  /* 0x000000010200780c */ /* 0x000fc80003f05270 */
[----:B----4-:R-:W-:-:S04]  /*2670*/  SHF.R.U32.HI R6, RZ, R6, R3 ;  /* 0x00000006ff067219 */ /* 0x010fc80000011603 */
[----:B------:R-:W-:Y:S02]  /*2680*/  SEL R3, R11, R6, !P0 ;  /* 0x000000060b037207 */ /* 0x000fe40004000000 */
[----:B---3--:R-:W-:-:S04]  /*2690*/  ISETP.NE.AND P1, PT, R18, 0x1, PT ;  /* 0x000000011200780c */ /* 0x008fc80003f25270 */
[----:B------:R-:W-:-:S05]  /*26a0*/  SEL R4, R13, R4, !P1 ;  /* 0x000000040d047207 */ /* 0x000fca0004800000 */
[----:B------:R-:W-:Y:S02]  /*26b0*/  IMAD.IADD R5, R3, 0x1, -R4 ;  /* 0x0000000103057824 */ /* 0x000fe400078e0a04 */
[----:B------:R-:W-:Y:S02]  /*26c0*/  IMAD.IADD R3, R4, 0x1, -R3 ;  /* 0x0000000104037824 */ /* 0x000fe400078e0a03 */
[----:B------:R-:W-:Y:S02]  /*26d0*/  IMAD R13, R5, R18, R13 ;  /* 0x00000012050d7224 */ /* 0x000fe400078e020d */
[----:B------:R-:W-:-:S07]  /*26e0*/  IMAD R11, R3, R2, R11 ;  /* 0x00000002030b7224 */ /* 0x000fce00078e020b */
.L_x_41:
[----:B------:R-:W-:Y:S01]  /*26f0*/  VIADD R14, R14, 0x1 ;  /* 0x000000010e0e7836 */ /* 0x000fe20000000000 */
[----:B------:R-:W-:Y:S01]  /*2700*/  PLOP3.LUT P1, PT, PT, PT, PT, 0x80, 0x8 ;  /* 0x000000000008781c */ /* 0x000fe20003f2f070 */
[----:B------:R-:W-:Y:S02]  /*2710*/  IMAD.IADD R21, R13, 0x1, R68 ;  /* 0x000000010d157824 */ /* 0x000fe400078e0244 */
[----:B------:R-:W-:Y:S01]  /*2720*/  IMAD.IADD R20, R11, 0x1, R66 ;  /* 0x000000010b147824 */ /* 0x000fe200078e0242 */
[----:B------:R-:W-:-:S04]  /*2730*/  ISETP.NE.AND P0, PT, R14, 0x2, PT ;  /* 0x000000020e00780c */ /* 0x000fc80003f05270 */
[----:B------:R-:W-:Y:S02]  /*2740*/  SEL R3, RZ, 0x1, P0 ;  /* 0x00000001ff037807 */ /* 0x000fe40000000000 */
[----:B------:R-:W-:Y:S02]  /*2750*/  SEL R14, R14, RZ, P0 ;  /* 0x000000ff0e0e7207 */ /* 0x000fe40000000000 */
[----:B------:R-:W-:Y:S01]  /*2760*/  LOP3.LUT R12, R12, R3, RZ, 0x3c, !PT ;  /* 0x000000030c0c7212 */ /* 0x000fe200078e3cff */
[----:B------:R-:W-:Y:S06]  /*2770*/  @P2 BRA `(.L_x_42) ;  /* 0xfffffff000002947 */ /* 0x000fec000383ffff */
[----:B------:R-:W-:Y:S01]  /*2780*/  UIADD3 UR7, UPT, UPT, UR7, 0x20, URZ ;  /* 0x0000002007077890 */ /* 0x000fe2000fffe0ff */
[----:B------:R-:W-:-:S03]  /*2790*/  SHF.L.U32 R3, R15, 0x1f, RZ ;  /* 0x0000001f0f037819 */ /* 0x000fc600000006ff */
[----:B------:R-:W-:-:S09]  /*27a0*/  ULEA UR4, UR23, UR7, 0x3 ;  /* 0x0000000717047291 */ /* 0x000fd2000f8e18ff */
[----:B------:R-:W1:Y:S02]  /*27b0*/  SYNCS.PHASECHK.TRANS64.TRYWAIT P0, [UR4], R3 ;  /* 0x00000003ff0075a7 */ /* 0x000e640008001104 */
[----:B-1----:R-:W-:Y:S05]  /*27c0*/  @!P0 BRA `(.L_x_43) ;  /* 0x0000009400e88947 */ /* 0x002fea0003800000 */
.L_x_190:
[----:B------:R-:W-:-:S04]  /*27d0*/  UIADD3 UR5, UPT, UPT, UR23, 0x1, URZ ;  /* 0x0000000117057890 */ /* 0x000fc8000fffe0ff */
[----:B------:R-:W-:-:S04]  /*27e0*/  UISETP.NE.AND UP0, UPT, UR5, 0x4, UPT ;  /* 0x000000040500788c */ /* 0x000fc8000bf05270 */
[----:B------:R-:W-:Y:S02]  /*27f0*/  USEL UR6, URZ, 0x1, UP0 ;  /* 0x00000001ff067887 */ /* 0x000fe40008000000 */
[----:B------:R-:W-:-:S04]  /*2800*/  USEL UR5, UR5, URZ, UP0 ;  /* 0x000000ff05057287 */ /* 0x000fc80008000000 */
[----:B------:R-:W-:Y:S01]  /*2810*/  ULEA UR4, UR5, UR7, 0x3 ;  /* 0x0000000705047291 */ /* 0x000fe2000f8e18ff */
[----:B------:R-:W-:-:S04]  /*2820*/  LOP3.LUT R2, R15, UR6, RZ, 0x3c, !PT ;  /* 0x000000060f027c12 */ /* 0x000fc8000f8e3cff */
[----:B-1----:R-:W-:-:S04]  /*2830*/  SHF.L.U32 R3, R2, 0x1f, RZ ;  /* 0x0000001f02037819 */ /* 0x002fc800000006ff */
[----:B------:R-:W1:Y:S02]  /*2840*/  SYNCS.PHASECHK.TRANS64.TRYWAIT P0, [UR4], R3 ;  /* 0x00000003ff0075a7 */ /* 0x000e640008001104 */
[----:B-1----:R-:W-:Y:S05]  /*2850*/  @!P0 BRA `(.L_x_44) ;  /* 0x0000009400dc8947 */ /* 0x002fea0003800000 */
.L_x_192:
        /* <DEDUP_REMOVED lines=9> */
.L_x_194:
[----:B------:R-:W-:-:S04]  /*28f0*/  UIADD3 UR5, UPT, UPT, UR5, 0x1, URZ ;  /* 0x0000000105057890 */ /* 0x000fc8000fffe0ff */
[----:B------:R-:W-:-:S04]  /*2900*/  UISETP.NE.AND UP0, UPT, UR5, 0x4, UPT ;  /* 0x000000040500788c */ /* 0x000fc8000bf05270 */
[----:B------:R-:W-:Y:S02]  /*2910*/  USEL UR4, URZ, 0x1, UP0 ;  /* 0x00000001ff047887 */ /* 0x000fe40008000000 */
[----:B------:R-:W-:-:S04]  /*2920*/  USEL UR5, UR5, URZ, UP0 ;  /* 0x000000ff05057287 */ /* 0x000fc80008000000 */
[----:B------:R-:W-:Y:S01]  /*2930*/  ULEA UR5, UR5, UR7, 0x3 ;  /* 0x0000000705057291 */ /* 0x000fe2000f8e18ff */
[----:B-1----:R-:W-:-:S04]  /*2940*/  LOP3.LUT R3, R2, UR4, RZ, 0x3c, !PT ;  /* 0x0000000402037c12 */ /* 0x002fc8000f8e3cff */
[----:B------:R-:W-:Y:S01]  /*2950*/  SHF.L.U32 R3, R3, 0x1f, RZ ;  /* 0x0000001f03037819 */ /* 0x000fe200000006ff */
[----:B---3--:R-:W-:-:S07]  /*2960*/  IMAD.U32 R0, RZ, RZ, UR5 ;  /* 0x00000005ff007e24 */ /* 0x008fce000f8e00ff */
.L_x_46:
[----:B-1----:R1:W2:Y:S02]  /*2970*/  SYNCS.PHASECHK.TRANS64.TRYWAIT P0, [R0+URZ], R3 ;  /* 0x00000003000075a7 */ /* 0x0022a400080011ff */
[----:B--2---:R-:W-:Y:S05]  /*2980*/  @!P0 NANOSLEEP.SYNCS 0x989680 ;  /* 0x009896800000895d */ /* 0x004fea0003900000 */
[----:B------:R-:W2:Y:S02]  /*2990*/  @!P0 SYNCS.PHASECHK.TRANS64 P0, [R0+URZ], R3 ;  /* 0x00000003000085a7 */ /* 0x000ea400080010ff */
[----:B--2---:R-:W-:Y:S05]  /*29a0*/  @P0 EXIT ;  /* 0x000000000000094d */ /* 0x004fea0003800000 */
[----:B------:R-:W-:Y:S05]  /*29b0*/  BRA `(.L_x_46) ;  /* 0xfffffffc00ec7947 */ /* 0x000fea000383ffff */
.L_x_22:
[----:B------:R-:W-:-:S04]  /*29c0*/  UISETP.NE.AND UP1, UPT, UR37, URZ, UPT ;  /* 0x000000ff2500728c */ /* 0x000fc8000bf25270 */
[----:B------:R-:W-:-:S09]  /*29d0*/  UISETP.NE.OR UP1, UPT, UR10, 0x1, UP1 ;  /* 0x000000010a00788c */ /* 0x000fd20008f25670 */
[----:B------:R-:W-:Y:S05]  /*29e0*/  BRA.U UP1, `(.L_x_47) ;  /* 0x00000005014c7547 */ /* 0x000fea000b800000 */
[----:B------:R-:W-:Y:S01]  /*29f0*/  HFMA2 R11, -RZ, RZ, 0, 0 ;  /* 0x00000000ff0b7431 */ /* 0x000fe200000001ff */
[----:B------:R-:W-:Y:S01]  /*2a00*/  ISETP.GE.U32.AND P2, PT, R10, 0x2, PT ;  /* 0x000000020a00780c */ /* 0x000fe20003f46070 */
[----:B------:R-:W-:Y:S01]  /*2a10*/  IMAD.MOV.U32 R12, RZ, RZ, 0x1 ;  /* 0x00000001ff0c7424 */ /* 0x000fe200078e00ff */
[----:B------:R-:W-:Y:S01]  /*2a20*/  CS2R R8, SRZ ;  /* 0x0000000000087805 */ /* 0x000fe2000001ff00 */
[----:B------:R-:W-:Y:S01]  /*2a30*/  IMAD.MOV.U32 R3, RZ, RZ, RZ ;  /* 0x000000ffff037224 */ /* 0x000fe200078e00ff */
[----:B------:R-:W-:Y:S01]  /*2a40*/  UMOV UR4, 0x400 ;  /* 0x0000040000047882 */ /* 0x000fe20000000000 */
[----:B------:R-:W-:Y:S01]  /*2a50*/  UMOV UR6, URZ ;  /* 0x000000ff00067c82 */ /* 0x000fe20008000000 */
[----:B------:R-:W-:-:S12]  /*2a60*/  ULEA UR37, UR37, UR4, 0x18 ;  /* 0x0000000425257291 */ /* 0x000fd8000f8ec0ff */
.L_x_51:
[----:B------:R-:W-:Y:S02]  /*2a70*/  LEA R0, R3, UR37, 0x3 ;  /* 0x0000002503007c11 */ /* 0x000fe4000f8e18ff */
[----:B------:R-:W-:-:S03]  /*2a80*/  SHF.L.U32 R5, R8, 0x1f, RZ ;  /* 0x0000001f08057819 */ /* 0x000fc600000006ff */
[----:B------:R-:W-:Y:S01]  /*2a90*/  VIADD R4, R0, 0x100 ;  /* 0x0000010000047836 */ /* 0x000fe20000000000 */
[----:B------:R-:W1:Y:S02]  /*2aa0*/  SYNCS.PHASECHK.TRANS64.TRYWAIT P0, [R0+URZ+0xf0], R5 ;  /* 0x0000f005000075a7 */ /* 0x000e6400080011ff */
[----:B-1----:R-:W-:Y:S05]  /*2ab0*/  @!P0 BRA `(.L_x_48) ;  /* 0x0000009400748947 */ /* 0x002fea0003800000 */
.L_x_195:
[----:B------:R-:W-:Y:S01]  /*2ac0*/  ULEA UR5, UR6, UR37, 0x3 ;  /* 0x0000002506057291 */ /* 0x000fe2000f8e18ff */
[----:B------:R-:W-:Y:S01]  /*2ad0*/  PRMT R4, RZ, 0x654, R4 ;  /* 0x00000654ff047816 */ /* 0x000fe20000000004 */
[----:B-1----:R-:W-:Y:S01]  /*2ae0*/  @!P2 IMAD.MOV.U32 R5, RZ, RZ, 0x10 ;  /* 0x00000010ff05a424 */ /* 0x002fe200078e00ff */
[----:B------:R-:W-:Y:S01]  /*2af0*/  SHF.L.U32 R7, R12, 0x1f, RZ ;  /* 0x0000001f0c077819 */ /* 0x000fe200000006ff */
[----:B------:R-:W-:Y:S01]  /*2b00*/  UIADD3 UR4, UPT, UPT, UR5, 0x90, URZ ;  /* 0x0000009005047890 */ /* 0x000fe2000fffe0ff */
[----:B------:R1:W-:Y:S05]  /*2b10*/  SYNCS.ARRIVE.TRANS64.RED.A1T0 RZ, [R4+URZ], RZ ;  /* 0x000000ff04ff79a7 */ /* 0x0003ea00081004ff */
[----:B------:R-:W-:Y:S01]  /*2b20*/  IMAD.U32 R13, RZ, RZ, UR4 ;  /* 0x00000004ff0d7e24 */ /* 0x000fe2000f8e00ff */
[----:B------:R-:W2:Y:S04]  /*2b30*/  SYNCS.PHASECHK.TRANS64.TRYWAIT P0, [UR5+0xa0], R7 ;  /* 0x0000a007ff0075a7 */ /* 0x000ea80008001105 */
[----:B------:R-:W-:Y:S01]  /*2b40*/  PRMT R13, R10, 0x654, R13 ;  /* 0x000006540a0d7816 */ /* 0x000fe2000000000d */
[----:B-12---:R-:W-:Y:S06]  /*2b50*/  @!P0 BRA `(.L_x_49) ;  /* 0x0000009400608947 */ /* 0x006fec0003800000 */
.L_x_197:
[----:B------:R-:W-:Y:S01]  /*2b60*/  ULEA UR4, UR6, UR37, 0x4 ;  /* 0x0000002506047291 */ /* 0x000fe2000f8e20ff */
[----:B------:R-:W-:Y:S01]  /*2b70*/  SEL R2, R13, R2, !P2 ;  /* 0x000000020d027207 */ /* 0x000fe20005000000 */
[----:B------:R-:W-:Y:S01]  /*2b80*/  UIADD3 UR5, UPT, UPT, UR5, 0x90, URZ ;  /* 0x0000009005057890 */ /* 0x000fe2000fffe0ff */
[----:B-1----:R-:W-:Y:S01]  /*2b90*/  LEA R0, R11, UR37, 0x3 ;  /* 0x000000250b007c11 */ /* 0x002fe2000f8e18ff */
[----:B------:R-:W-:Y:S01]  /*2ba0*/  UIADD3 UR4, UPT, UPT, UR4, 0x120, URZ ;  /* 0x0000012004047890 */ /* 0x000fe2000fffe0ff */
[----:B------:R1:W-:Y:S01]  /*2bb0*/  @!P2 SYNCS.ARRIVE.TRANS64.RED RZ, [R2+URZ], R5 ;  /* 0x0000000502ffa9a7 */ /* 0x0003e200080004ff */
[----:B------:R-:W-:Y:S01]  /*2bc0*/  UIADD3 UR6, UPT, UPT, UR6, 0x1, URZ ;  /* 0x0000000106067890 */ /* 0x000fe2000fffe0ff */
[----:B------:R-:W-:-:S03]  /*2bd0*/  VIADD R3, R3, 0x1 ;  /* 0x0000000103037836 */ /* 0x000fc60000000000 */
[----:B------:R-:W-:Y:S02]  /*2be0*/  UISETP.NE.AND UP0, UPT, UR6, 0x2, UPT ;  /* 0x000000020600788c */ /* 0x000fe4000bf05270 */
[----:B------:R-:W-:Y:S01]  /*2bf0*/  ISETP.NE.AND P0, PT, R3, 0x2, PT ;  /* 0x000000020300780c */ /* 0x000fe20003f05270 */
[----:B------:R-:W-:Y:S06]  /*2c00*/  UGETNEXTWORKID.BROADCAST [UR4], [UR5] ;  /* 0x00000000040073ca */ /* 0x000fec0008000100 */
[----:B------:R-:W-:Y:S02]  /*2c10*/  USEL UR4, URZ, 0x1, UP0 ;  /* 0x00000001ff047887 */ /* 0x000fe40008000000 */
[----:B------:R-:W-:-:S04]  /*2c20*/  USEL UR6, UR6, URZ, UP0 ;  /* 0x000000ff06067287 */ /* 0x000fc80008000000 */
[----:B------:R-:W-:Y:S02]  /*2c30*/  LOP3.LUT R12, R12, UR4, RZ, 0x3c, !PT ;  /* 0x000000040c0c7c12 */ /* 0x000fe4000f8e3cff */
[----:B-1----:R-:W-:-:S04]  /*2c40*/  SHF.L.U32 R5, R9, 0x1f, RZ ;  /* 0x0000001f09057819 */ /* 0x002fc800000006ff */
[----:B------:R-:W1:Y:S02]  /*2c50*/  SYNCS.PHASECHK.TRANS64.TRYWAIT P1, [R0+URZ+0x90], R5 ;  /* 0x00009005000075a7 */ /* 0x000e6400080211ff */
[----:B-1----:R-:W-:Y:S05]  /*2c60*/  @!P1 BRA `(.L_x_50) ;  /* 0x0000009400349947 */ /* 0x002fea0003800000 */
.L_x_198:
[----:B------:R-:W-:Y:S01]  /*2c70*/  LEA R4, R11, UR37, 0x4 ;  /* 0x000000250b047c11 */ /* 0x000fe2000f8e20ff */
[----:B-1----:R-:W-:Y:S01]  /*2c80*/  VIADD R0, R0, 0xa0 ;  /* 0x000000a000007836 */ /* 0x002fe20000000000 */
[----:B------:R-:W-:Y:S01]  /*2c90*/  SEL R3, R3, RZ, P0 ;  /* 0x000000ff03037207 */ /* 0x000fe20000000000 */
[----:B------:R-:W-:-:S03]  /*2ca0*/  VIADD R11, R11, 0x1 ;  /* 0x000000010b0b7836 */ /* 0x000fc60000000000 */
[----:B------:R-:W1:Y:S01]  /*2cb0*/  LDS.128 R4, [R4+0x120] ;  /* 0x0001200004047984 */ /* 0x000e620000000c00 */
[----:B------:R-:W-:Y:S02]  /*2cc0*/  PRMT R0, RZ, 0x654, R0 ;  /* 0x00000654ff007816 */ /* 0x000fe40000000000 */
[C---:B------:R-:W-:Y:S01]  /*2cd0*/  ISETP.NE.AND P1, PT, R11.reuse, 0x2, PT ;  /* 0x000000020b00780c */ /* 0x040fe20003f25270 */
[----:B------:R-:W-:Y:S01]  /*2ce0*/  @!PT LDS RZ, [RZ] ;  /* 0x00000000fffff984 */ /* 0x000fe20000000800 */
[----:B------:R-:W-:Y:S01]  /*2cf0*/  @!PT LDS RZ, [RZ] ;  /* 0x00000000fffff984 */ /* 0x000fe20000000800 */
[----:B------:R-:W-:Y:S01]  /*2d00*/  @!PT LDS RZ, [RZ] ;  /* 0x00000000fffff984 */ /* 0x000fe20000000800 */
[----:B------:R-:W-:Y:S01]  /*2d10*/  @!PT LDS RZ, [RZ] ;  /* 0x00000000fffff984 */ /* 0x000fe20000000800 */
[----:B------:R2:W-:Y:S06]  /*2d20*/  MEMBAR.ALL.CTA ;  /* 0x0000000000007992 */ /* 0x0005ec0000008000 */
[----:B--2---:R-:W2:Y:S01]  /*2d30*/  FENCE.VIEW.ASYNC.S ;  /* 0x00000000000073c6 */ /* 0x004ea20000000000 */
[----:B------:R-:W-:Y:S01]  /*2d40*/  SEL R11, R11, RZ, P1 ;  /* 0x000000ff0b0b7207 */ /* 0x000fe20000800000 */
[----:B--2---:R2:W-:Y:S01]  /*2d50*/  SYNCS.ARRIVE.TRANS64.RED.A1T0 RZ, [R0+URZ], RZ ;  /* 0x000000ff00ff79a7 */ /* 0x0045e200081004ff */
[----:B-1----:R-:W-:-:S02]  /*2d60*/  LOP3.LUT P3, RZ, R6, 0x1, RZ, 0xc0, !PT ;  /* 0x0000000106ff7812 */ /* 0x002fc4000786c0ff */
[----:B------:R-:W-:-:S04]  /*2d70*/  SEL R5, RZ, 0x1, P0 ;  /* 0x00000001ff057807 */ /* 0x000fc80000000000 */
[----:B------:R-:W-:Y:S02]  /*2d80*/  LOP3.LUT R8, R8, R5, RZ, 0x3c, !PT ;  /* 0x0000000508087212 */ /* 0x000fe400078e3cff */
[----:B--2---:R-:W-:-:S04]  /*2d90*/  SEL R0, RZ, 0x1, P1 ;  /* 0x00000001ff007807 */ /* 0x004fc80000800000 */
[----:B------:R-:W-:Y:S01]  /*2da0*/  LOP3.LUT R9, R9, R0, RZ, 0x3c, !PT ;  /* 0x0000000009097212 */ /* 0x000fe200078e3cff */
[----:B------:R-:W-:Y:S06]  /*2db0*/  @P3 BRA `(.L_x_51) ;  /* 0xfffffffc002c3947 */ /* 0x000fec000383ffff */
[----:B------:R-:W-:Y:S01]  /*2dc0*/  ULEA UR5, UR6, UR37, 0x3 ;  /* 0x0000002506057291 */ /* 0x000fe2000f8e18ff */
[----:B------:R-:W-:-:S08]  /*2dd0*/  SHF.L.U32 R3, R12, 0x1f, RZ ;  /* 0x0000001f0c037819 */ /* 0x000fd000000006ff */
[----:B------:R-:W1:Y:S02]  /*2de0*/  SYNCS.PHASECHK.TRANS64 P0, [UR5+0xa0], R3 ;  /* 0x0000a003ff0075a7 */ /* 0x000e640008001005 */
[----:B-1----:R-:W-:Y:S05]  /*2df0*/  @P0 BRA `(.L_x_52) ;  /* 0x0000000000080947 */ /* 0x002fea0003800000 */
[----:B------:R-:W1:Y:S02]  /*2e00*/  SYNCS.PHASECHK.TRANS64.TRYWAIT P0, [UR5+0xa0], R3 ;  /* 0x0000a003ff0075a7 */ /* 0x000e640008001105 */
[----:B-1----:R-:W-:Y:S05]  /*2e10*/  @!P0 BRA `(.L_x_53) ;  /* 0x0000009000dc8947 */ /* 0x002fea0003800000 */
.L_x_52:
[----:B------:R-:W-:-:S04]  /*2e20*/  UIADD3 UR4, UPT, UPT, UR6, 0x1, URZ ;  /* 0x0000000106047890 */ /* 0x000fc8000fffe0ff */
[----:B------:R-:W-:-:S04]  /*2e30*/  UISETP.NE.AND UP0, UPT, UR4, 0x2, UPT ;  /* 0x000000020400788c */ /* 0x000fc8000bf05270 */
[----:B------:R-:W-:Y:S02]  /*2e40*/  USEL UR7, URZ, 0x1, UP0 ;  /* 0x00000001ff077887 */ /* 0x000fe40008000000 */
[----:B------:R-:W-:-:S04]  /*2e50*/  USEL UR4, UR4, URZ, UP0 ;  /* 0x000000ff04047287 */ /* 0x000fc80008000000 */
[----:B------:R-:W-:Y:S01]  /*2e60*/  ULEA UR4, UR4, UR37, 0x3 ;  /* 0x0000002504047291 */ /* 0x000fe2000f8e18ff */
[----:B-1----:R-:W-:-:S04]  /*2e70*/  LOP3.LUT R3, R12, UR7, RZ, 0x3c, !PT ;  /* 0x000000070c037c12 */ /* 0x002fc8000f8e3cff */
[----:B------:R-:W-:-:S04]  /*2e80*/  SHF.L.U32 R0, R3, 0x1f, RZ ;  /* 0x0000001f03007819 */ /* 0x000fc800000006ff */
[----:B------:R-:W1:Y:S02]  /*2e90*/  SYNCS.PHASECHK.TRANS64 P0, [UR4+0xa0], R0 ;  /* 0x0000a000ff0075a7 */ /* 0x000e640008001004 */
[----:B-1----:R-:W-:Y:S05]  /*2ea0*/  @P0 EXIT ;  /* 0x000000000000094d */ /* 0x002fea0003800000 */
[----:B------:R-:W-:Y:S02]  /*2eb0*/  SHF.L.U32 R3, R3, 0x1f, RZ ;  /* 0x0000001f03037819 */ /* 0x000fe400000006ff */
[----:B------:R-:W-:-:S07]  /*2ec0*/  MOV R0, UR4 ;  /* 0x0000000400007c02 */ /* 0x000fce0008000f00 */
.L_x_54:
[----:B-1----:R1:W2:Y:S02]  /*2ed0*/  SYNCS.PHASECHK.TRANS64.TRYWAIT P0, [R0+URZ+0xa0], R3 ;  /* 0x0000a003000075a7 */ /* 0x0022a400080011ff */
[----:B--2---:R-:W-:Y:S05]  /*2ee0*/  @!P0 NANOSLEEP.SYNCS 0x989680 ;  /* 0x009896800000895d */ /* 0x004fea0003900000 */
[----:B------:R-:W2:Y:S02]  /*2ef0*/  @!P0 SYNCS.PHASECHK.TRANS64 P0, [R0+URZ+0xa0], R3 ;  /* 0x0000a003000085a7 */ /* 0x000ea400080010ff */
[----:B--2---:R-:W-:Y:S05]  /*2f00*/  @P0 EXIT ;  /* 0x000000000000094d */ /* 0x004fea0003800000 */
[----:B------:R-:W-:Y:S05]  /*2f10*/  BRA `(.L_x_54) ;  /* 0xfffffffc00ec7947 */ /* 0x000fea000383ffff */
.L_x_47:
[----:B------:R-:W-:Y:S05]  /*2f20*/  BRA.U UP4, `(.L_x_55) ;  /* 0x0000001504487547 */ /* 0x000fea000b800000 */
[----:B------:R-:W-:Y:S01]  /*2f30*/  UMOV UR6, 0x40 ;  /* 0x0000004000067882 */ /* 0x000fe20000000000 */
[----:B------:R-:W-:Y:S01]  /*2f40*/  NOP ;  /* 0x0000000000007918 */ /* 0x000fe20000000000 */
[----:B------:R-:W-:Y:S01]  /*2f50*/  ULEA UR6, UR37, UR6, 0x18 ;  /* 0x0000000625067291 */ /* 0x000fe2000f8ec0ff */
[----:B------:R-:W-:Y:S02]  /*2f60*/  UMOV UR7, 0x400 ;  /* 0x0000040000077882 */ /* 0x000fe40000000000 */
[----:B------:R-:W-:-:S06]  /*2f70*/  ULEA UR37, UR37, UR7, 0x18 ;  /* 0x0000000725257291 */ /* 0x000fcc000f8ec0ff */
[----:B------:R-:W1:Y:S02]  /*2f80*/  LDS.U8 R2, [UR6+0x1c] ;  /* 0x00001c06ff027984 */ /* 0x000e640008000000 */
[----:B-1----:R-:W-:-:S13]  /*2f90*/  ISETP.NE.AND P0, PT, R2, RZ, PT ;  /* 0x000000ff0200720c */ /* 0x002fda0003f05270 */
[----:B------:R-:W-:Y:S05]  /*2fa0*/  @P0 BRA `(.L_x_56) ;  /* 0x0000000400080947 */ /* 0x000fea0003800000 */
[----:B------:R-:W-:Y:S02]  /*2fb0*/  UISETP.NE.U32.AND UP0, UPT, UR5, 0x1, UPT ;  /* 0x000000010500788c */ /* 0x000fe4000bf05070 */
[----:B------:R-:W-:-:S07]  /*2fc0*/  UIADD3 UR8, UPT, UPT, UR6, 0x8, URZ ;  /* 0x0000000806087890 */ /* 0x000fce000fffe0ff */
[----:B------:R-:W-:Y:S05]  /*2fd0*/  BRA.U !UP0, `(.L_x_57) ;  /* 0x00000001089c7547 */ /* 0x000fea000b800000 */
[----:B------:R-:W-:Y:S01]  /*2fe0*/  ELECT P0, URZ, PT ;  /* 0x0000000000ff782f */ /* 0x000fe20003800000 */
[----:B------:R-:W-:-:S12]  /*2ff0*/  BSSY B0, `(.L_x_57) ;  /* 0x0000025000007945 */ /* 0x000fd80003800000 */
[----:B------:R-:W-:Y:S05]  /*3000*/  @!P0 BRA `(.L_x_58) ;  /* 0x00000000008c8947 */ /* 0x000fea0003800000 */
[----:B------:R-:W-:-:S05]  /*3010*/  UMOV UR7, 0x10 ;  /* 0x0000001000077882 */ /* 0x000fca0000000000 */
[----:B------:R-:W-:Y:S04]  /*3020*/  DEPBAR.LE SB1, 0x36 ;  /* 0x00009d800000791a */ /* 0x000fe80000000000 */
[----:B------:R-:W1:Y:S02]  /*3030*/  UTCATOMSWS.2CTA.FIND_AND_SET.ALIGN UP1, UR7, UR7 ;  /* 0x00000007000775e3 */ /* 0x000e640008220800 */
[----:B-1----:R-:W-:Y:S01]  /*3040*/  MOV R11, UR7 ;  /* 0x00000007000b7c02 */ /* 0x002fe20008000f00 */
[----:B------:R-:W-:Y:S06]  /*3050*/  BRA.U UP1, `(.L_x_59) ;  /* 0x0000000101187547 */ /* 0x000fec000b800000 */
.L_x_60:
[----:B------:R-:W-:Y:S05]  /*3060*/  NANOSLEEP 0x64 ;  /* 0x000000640000795d */ /* 0x000fea0003800000 */
[----:B------:R-:W-:-:S05]  /*3070*/  UMOV UR7, 0x10 ;  /* 0x0000001000077882 */ /* 0x000fca0000000000 */
[----:B------:R-:W-:Y:S04]  /*3080*/  DEPBAR.LE SB1, 0x36 ;  /* 0x00009d800000791a */ /* 0x000fe80000000000 */
[----:B------:R-:W1:Y:S02]  /*3090*/  UTCATOMSWS.2CTA.FIND_AND_SET.ALIGN UP1, UR7, UR7 ;  /* 0x00000007000775e3 */ /* 0x000e640008220800 */
[----:B-1----:R-:W-:Y:S01]  /*30a0*/  MOV R11, UR7 ;  /* 0x00000007000b7c02 */ /* 0x002fe20008000f00 */
[----:B------:R-:W-:Y:S05]  /*30b0*/  BRA.U !UP1, `(.L_x_60) ;  /* 0xfffffffd09e87547 */ /* 0x000fea000b83ffff */
.L_x_59:
[----:B------:R-:W1:Y:S01]  /*30c0*/  LDS R5, [UR6+0x10] ;  /* 0x00001006ff057984 */ /* 0x000e620008000800 */
[----:B------:R-:W-:Y:S01]  /*30d0*/  IMAD.U32 R3, RZ, RZ, UR37 ;  /* 0x00000025ff037e24 */ /* 0x000fe2000f8e00ff */
[----:B------:R-:W-:-:S03]  /*30e0*/  MOV R2, UR4 ;  /* 0x0000000400027c02 */ /* 0x000fc60008000f00 */
[----:B------:R-:W-:Y:S01]  /*30f0*/  VIADD R3, R3, 0x140 ;  /* 0x0000014003037836 */ /* 0x000fe20000000000 */
[----:B-1----:R-:W-:-:S04]  /*3100*/  SHF.L.U32 R5, R5, 0x1f, RZ ;  /* 0x0000001f05057819 */ /* 0x002fc800000006ff */
[----:B------:R-:W1:Y:S02]  /*3110*/  SYNCS.PHASECHK.TRANS64.TRYWAIT P0, [UR6+0x8], R5 ;  /* 0x00000805ff0075a7 */ /* 0x000e640008001106 */
[----:B-1----:R-:W-:Y:S05]  /*3120*/  @P0 BRA `(.L_x_61) ;  /* 0x0000000000080947 */ /* 0x002fea0003800000 */
[----:B------:R-:W1:Y:S02]  /*3130*/  SYNCS.PHASECHK.TRANS64.TRYWAIT P0, [UR6+0x8], R5 ;  /* 0x00000805ff0075a7 */ /* 0x000e640008001106 */
[----:B-1----:R-:W-:Y:S05]  /*3140*/  @!P0 BRA `(.L_x_62) ;  /* 0x0000009000288947 */ /* 0x002fea0003800000 */
.L_x_61:
[----:B-1----:R-:W-:Y:S01]  /*3150*/  HFMA2 R4, -RZ, RZ, 0, 5.9604644775390625e-08 ;  /* 0x00000001ff047431 */ /* 0x002fe200000001ff */
[----:B------:R-:W-:Y:S01]  /*3160*/  UPRMT UR7, UR4, 0x654, UR8 ;  /* 0x0000065404077896 */ /* 0x000fe20008000008 */
[----:B------:R-:W-:Y:S01]  /*3170*/  IMAD.MOV.U32 R6, RZ, RZ, 0xffff ;  /* 0x0000ffffff067424 */ /* 0x000fe200078e00ff */
[----:B------:R-:W-:Y:S01]  /*3180*/  PRMT R2, R2, 0x654, R3 ;  /* 0x0000065402027816 */ /* 0x000fe20000000003 */
[----:B------:R-:W-:Y:S02]  /*3190*/  IMAD.MOV.U32 R5, RZ, RZ, 0x4 ;  /* 0x00000004ff057424 */ /* 0x000fe400078e00ff */
[----:B------:R-:W-:Y:S01]  /*31a0*/  IMAD.SHL.U32 R9, R11, 0x20, RZ ;  /* 0x000000200b097824 */ /* 0x000fe200078e00ff */
[----:B------:R-:W-:Y:S02]  /*31b0*/  MOV R3, UR7 ;  /* 0x0000000700037c02 */ /* 0x000fe40008000f00 */
[-C--:B------:R-:W-:Y:S01]  /*31c0*/  SHF.L.U32 R7, R6, R11.reuse, RZ ;  /* 0x0000000b06077219 */ /* 0x080fe200000006ff */
[----:B------:R1:W-:Y:S01]  /*31d0*/  SYNCS.ARRIVE.TRANS64.RED RZ, [UR7], R5 ;  /* 0x00000005ffff79a7 */ /* 0x0003e20008000407 */
[----:B------:R-:W-:Y:S01]  /*31e0*/  SHF.L.U32 R6, R4, R11, RZ ;  /* 0x0000000b04067219 */ /* 0x000fe200000006ff */
[----:B------:R1:W-:Y:S04]  /*31f0*/  STS [UR37+0x140], R9 ;  /* 0x00014009ff007988 */ /* 0x0003e80008000825 */
[----:B------:R1:W-:Y:S04]  /*3200*/  STAS [R2.64], R11 ;  /* 0x0000000b02007dbd */ /* 0x0003e8000c0008ff */
[----:B------:R1:W-:Y:S04]  /*3210*/  ATOMS.OR RZ, [UR6+0x14], R7 ;  /* 0x00001407ffff798c */ /* 0x0003e8000b000006 */
[----:B------:R1:W-:Y:S04]  /*3220*/  ATOMS.OR RZ, [UR6+0x18], R6 ;  /* 0x00001806ffff798c */ /* 0x0003e8000b000006 */
[----:B------:R1:W-:Y:S02]  /*3230*/  ATOMS.XOR RZ, [UR6+0x10], R4 ;  /* 0x00001004ffff798c */ /* 0x0003e4000b800006 */
.L_x_58:
[----:B------:R-:W-:Y:S05]  /*3240*/  BSYNC B0 ;  /* 0x0000000000007941 */ /* 0x000fea0003800000 */
.L_x_57:
[----:B------:R-:W-:Y:S05]  /*3250*/  BRA.U UP0, `(.L_x_63) ;  /* 0x00000001006c7547 */ /* 0x000fea000b800000 */
[----:B------:R-:W-:-:S03]  /*3260*/  UMOV UR7, 0xffffffff ;  /* 0xffffffff00077882 */ /* 0x000fc60000000000 */
[----:B------:R-:W-:Y:S05]  /*3270*/  BRA.DIV UR7, `(.L_x_64) ;  /* 0x0000008e07f47947 */ /* 0x000fea000b800000 */
[----:B------:R-:W-:-:S13]  /*3280*/  ELECT P6, URZ, PT ;  /* 0x0000000000ff782f */ /* 0x000fda00038c0000 */
.L_x_202:
[----:B------:R-:W-:Y:S05]  /*3290*/  @!P6 BRA `(.L_x_63) ;  /* 0x00000000005ce947 */ /* 0x000fea0003800000 */
[----:B-1----:R-:W1:Y:S02]  /*32a0*/  LDS R3, [UR6+0x10] ;  /* 0x00001006ff037984 */ /* 0x002e640008000800 */
[----:B-1----:R-:W-:-:S04]  /*32b0*/  SHF.L.U32 R3, R3, 0x1f, RZ ;  /* 0x0000001f03037819 */ /* 0x002fc800000006ff */
[----:B------:R-:W1:Y:S02]  /*32c0*/  SYNCS.PHASECHK.TRANS64.TRYWAIT P0, [UR6+0x8], R3 ;  /* 0x00000803ff0075a7 */ /* 0x000e640008001106 */
[----:B-1----:R-:W-:Y:S05]  /*32d0*/  @P0 BRA `(.L_x_65) ;  /* 0x0000000000080947 */ /* 0x002fea0003800000 */
[----:B------:R-:W1:Y:S02]  /*32e0*/  SYNCS.PHASECHK.TRANS64.TRYWAIT P0, [UR6+0x8], R3 ;  /* 0x00000803ff0075a7 */ /* 0x000e640008001106 */
[----:B-1----:R-:W-:Y:S05]  /*32f0*/  @!P0 BRA `(.L_x_66) ;  /* 0x0000008c00f48947 */ /* 0x002fea0003800000 */
.L_x_65:
[----:B------:R-:W2:Y:S01]  /*3300*/  LDS R5, [UR37+0x140] ;  /* 0x00014025ff057984 */ /* 0x000ea20008000800 */
[----:B-1----:R-:W-:Y:S02]  /*3310*/  HFMA2 R2, -RZ, RZ, 0, 5.9604644775390625e-08 ;  /* 0x00000001ff027431 */ /* 0x002fe400000001ff */
[----:B------:R-:W-:Y:S01]  /*3320*/  IMAD.MOV.U32 R3, RZ, RZ, 0xffff ;  /* 0x0000ffffff037424 */ /* 0x000fe200078e00ff */
[----:B------:R-:W-:Y:S01]  /*3330*/  UPRMT UR7, UR4, 0x654, UR8 ;  /* 0x0000065404077896 */ /* 0x000fe20008000008 */
[----:B--2---:R-:W-:-:S03]  /*3340*/  IMAD.SHL.U32 R4, R5, 0x20, RZ ;  /* 0x0000002005047824 */ /* 0x004fc600078e00ff */
[-C--:B------:R-:W-:Y:S02]  /*3350*/  SHF.L.U32 R3, R3, R5.reuse, RZ ;  /* 0x0000000503037219 */ /* 0x080fe400000006ff */
[----:B------:R-:W-:Y:S01]  /*3360*/  SHF.L.U32 R5, R2, R5, RZ ;  /* 0x0000000502057219 */ /* 0x000fe200000006ff */
[----:B------:R2:W-:Y:S04]  /*3370*/  STS [UR37+0x140], R4 ;  /* 0x00014004ff007988 */ /* 0x0005e80008000825 */
[----:B------:R2:W-:Y:S04]  /*3380*/  ATOMS.OR RZ, [UR6+0x14], R3 ;  /* 0x00001403ffff798c */ /* 0x0005e8000b000006 */
[----:B------:R2:W-:Y:S01]  /*3390*/  ATOMS.OR RZ, [UR6+0x18], R5 ;  /* 0x00001805ffff798c */ /* 0x0005e2000b000006 */
[----:B------:R-:W-:Y:S03]  /*33a0*/  SYNCS.ARRIVE.TRANS64.RED.A1T0 RZ, [UR7], RZ ;  /* 0x000000ffffff79a7 */ /* 0x000fe60008100407 */
[----:B------:R2:W-:Y:S01]  /*33b0*/  ATOMS.XOR RZ, [UR6+0x10], R2 ;  /* 0x00001002ffff798c */ /* 0x0005e2000b800006 */
[----:B------:R-:W-:Y:S05]  /*33c0*/  BRA `(.L_x_63) ;  /* 0x0000000000107947 */ /* 0x000fea0003800000 */
.L_x_56:
[----:B------:R-:W-:-:S05]  /*33d0*/  MOV R2, 0xffffffff ;  /* 0xffffffff00027802 */ /* 0x000fca0000000f00 */
[----:B------:R1:W-:Y:S02]  /*33e0*/  STS [UR37+0x140], R2 ;  /* 0x00014002ff007988 */ /* 0x0003e40008000825 */
[----:B-1----:R-:W-:Y:S02]  /*33f0*/  MOV R2, 0x3410 ;  /* 0x0000341000027802 */ /* 0x002fe40000000f00 */
[----:B-----5:R-:W-:Y:S05]  /*3400*/  CALL.REL.NOINC `($__internal_1_$__cuda_sm10x_tcgen05_guardrail_trap_phase_invalid_during_alloc) ;  /* 0x0000009800787944 */ /* 0x020fea0003c00000 */
.L_x_63:
[----:B------:R-:W-:Y:S05]  /*3410*/  WARPSYNC.ALL ;  /* 0x0000000000007948 */ /* 0x000fea0003800000 */
[----:B------:R-:W3:Y:S01]  /*3420*/  S2UR UR7, SR_CgaCtaId ;  /* 0x00000000000779c3 */ /* 0x000ee20000008800 */
[----:B------:R-:W-:Y:S01]  /*3430*/  UMOV UR6, 0x400 ;  /* 0x0000040000067882 */ /* 0x000fe20000000000 */
[----:B------:R-:W-:-:S06]  /*3440*/  NOP ;  /* 0x0000000000007918 */ /* 0x000fcc0000000000 */
[----:B------:R-:W-:Y:S06]  /*3450*/  BAR.ARV 0x6, 0xa0 ;  /* 0x0182800000007b1d */ /* 0x000fec0000002000 */
[----:B------:R-:W4:Y:S01]  /*3460*/  LDCU UR8, c[0x0][0x38c] ;  /* 0x00007180ff0877ac */ /* 0x000f220008000800 */
[----:B------:R-:W-:Y:S01]  /*3470*/  LOP3.LUT R0, R0, 0xffff, RZ, 0xc0, !PT ;  /* 0x0000ffff00007812 */ /* 0x000fe200078ec0ff */
[----:B-1----:R-:W-:Y:S01]  /*3480*/  IMAD.MOV.U32 R9, RZ, RZ, 0x1 ;  /* 0x00000001ff097424 */ /* 0x002fe200078e00ff */
[----:B------:R-:W-:Y:S01]  /*3490*/  LOP3.LUT R8, R8, 0xffff, RZ, 0xc0, !PT ;  /* 0x0000ffff08087812 */ /* 0x000fe200078ec0ff */
[----:B------:R-:W-:Y:S01]  /*34a0*/  UMOV UR19, URZ ;  /* 0x000000ff00137c82 */ /* 0x000fe20008000000 */
[----:B------:R-:W-:Y:S01]  /*34b0*/  R2UR UR10, R0 ;  /* 0x00000000000a72ca */ /* 0x000fe200000e0000 */
[----:B------:R-:W-:Y:S01]  /*34c0*/  UMOV UR18, URZ ;  /* 0x000000ff00127c82 */ /* 0x000fe20008000000 */
[----:B------:R-:W-:Y:S01]  /*34d0*/  R2UR UR11, R8 ;  /* 0x00000000080b72ca */ /* 0x000fe200000e0000 */
[----:B------:R-:W-:Y:S01]  /*34e0*/  IMAD.MOV.U32 R8, RZ, RZ, RZ ;  /* 0x000000ffff087224 */ /* 0x000fe200078e00ff */
[----:B------:R-:W-:Y:S01]  /*34f0*/  UMOV UR17, URZ ;  /* 0x000000ff00117c82 */ /* 0x000fe20008000000 */
[----:B---3--:R-:W-:-:S02]  /*3500*/  ULEA UR7, UR7, UR6, 0x18 ;  /* 0x0000000607077291 */ /* 0x008fc4000f8ec0ff */
[----:B------:R-:W-:Y:S02]  /*3510*/  UISETP.NE.AND UP2, UPT, UR5, URZ, UPT ;  /* 0x000000ff0500728c */ /* 0x000fe4000bf45270 */
[----:B------:R-:W-:Y:S02]  /*3520*/  UIADD3 UR12, UPT, UPT, UR7, 0x8400, URZ ;  /* 0x00008400070c7890 */ /* 0x000fe4000fffe0ff */
[----:B------:R-:W-:Y:S02]  /*3530*/  UIADD3 UR13, UPT, UPT, UR7, 0x18400, URZ ;  /* 0x00018400070d7890 */ /* 0x000fe4000fffe0ff */
[----:B----4-:R-:W-:Y:S01]  /*3540*/  UIADD3 UR8, UPT, UPT, UR8, 0x3f, URZ ;  /* 0x0000003f08087890 */ /* 0x010fe2000fffe0ff */
[----:B--2---:R-:W1:Y:S01]  /*3550*/  LDS R2, [UR7+0x140] ;  /* 0x00014007ff027984 */ /* 0x004e620008000800 */
[----:B------:R-:W-:Y:S02]  /*3560*/  USHF.R.U32.HI UR12, URZ, 0x4, UR12 ;  /* 0x00000004ff0c7899 */ /* 0x000fe4000801160c */
[----:B------:R-:W-:-:S02]  /*3570*/  USHF.R.S32.HI UR6, URZ, 0x1f, UR8 ;  /* 0x0000001fff067899 */ /* 0x000fc40008011408 */
[----:B------:R-:W-:Y:S02]  /*3580*/  USHF.R.U32.HI UR13, URZ, 0x4, UR13 ;  /* 0x00000004ff0d7899 */ /* 0x000fe4000801160d */
[----:B------:R-:W-:Y:S02]  /*3590*/  ULEA.HI UR6, UR6, UR8, URZ, 0x6 ;  /* 0x0000000806067291 */ /* 0x000fe4000f8f30ff */
[----:B------:R-:W-:Y:S02]  /*35a0*/  ULOP3.LUT UR12, UR12, 0x3fff, URZ, 0xc0, !UPT ;  /* 0x00003fff0c0c7892 */ /* 0x000fe4000f8ec0ff */
[----:B------:R-:W-:Y:S02]  /*35b0*/  USHF.R.S32.HI UR6, URZ, 0x6, UR6 ;  /* 0x00000006ff067899 */ /* 0x000fe40008011406 */
[----:B------:R-:W-:Y:S02]  /*35c0*/  ULOP3.LUT UR13, UR13, 0x3fff, URZ, 0xc0, !UPT ;  /* 0x00003fff0d0d7892 */ /* 0x000fe4000f8ec0ff */
[----:B------:R-:W-:Y:S01]  /*35d0*/  UISETP.LT.AND UP0, UPT, UR6, 0x1, UPT ;  /* 0x000000010600788c */ /* 0x000fe2000bf01270 */
[----:B------:R-:W-:Y:S01]  /*35e0*/  UMOV UR36, 0x0 ;  /* 0x0000000000247882 */ /* 0x000fe20000000000 */
        /* <DEDUP_REMOVED lines=9> */
[----:B------:R-:W-:-:S02]  /*3680*/  ULOP3.LUT UR12, UR12, 0x10000, URZ, 0xfc, !UPT ;  /* 0x000100000c0c7892 */ /* 0x000fc4000f8efcff */
[----:B------:R-:W-:Y:S02]  /*3690*/  ULOP3.LUT UR13, UR13, 0x10000, URZ, 0xfc, !UPT ;  /* 0x000100000d0d7892 */ /* 0x000fe4000f8efcff */
[----:B------:R-:W-:Y:S01]  /*36a0*/  USEL UR20, UR6, 0x1, !UP0 ;  /* 0x0000000106147887 */ /* 0x000fe2000c000000 */
[----:B------:R-:W-:Y:S01]  /*36b0*/  UMOV UR26, 0x0 ;  /* 0x00000000001a7882 */ /* 0x000fe20000000000 */
[----:B------:R-:W-:Y:S01]  /*36c0*/  UMOV UR27, 0x8400910 ;  /* 0x08400910001b7882 */ /* 0x000fe20000000000 */
[----:B------:R-:W-:Y:S01]  /*36d0*/  UMOV UR24, 0x0 ;  /* 0x0000000000187882 */ /* 0x000fe20000000000 */
[----:B------:R-:W-:Y:S01]  /*36e0*/  UMOV UR25, 0x8400910 ;  /* 0x0840091000197882 */ /* 0x000fe20000000000 */
[----:B------:R-:W-:Y:S01]  /*36f0*/  UMOV UR22, 0x0 ;  /* 0x0000000000167882 */ /* 0x000fe20000000000 */
[----:B------:R-:W-:Y:S01]  /*3700*/  UMOV UR23, 0x8400910 ;  /* 0x0840091000177882 */ /* 0x000fe20000000000 */
[----:B-1----:R-:W-:Y:S02]  /*3710*/  R2UR UR21, R2 ;  /* 0x00000000021572ca */ /* 0x002fe400000e0000 */
[----:B------:R-:W-:-:S13]  /*3720*/  CS2R R2, SRZ ;  /* 0x0000000000027805 */ /* 0x000fda000001ff00 */
.L_x_74:
[C---:B------:R-:W-:Y:S02]  /*3730*/  LEA R0, R8.reuse, UR7, 0x3 ;  /* 0x0000000708007c11 */ /* 0x040fe4000f8e18ff */
[----:B------:R-:W-:Y:S02]  /*3740*/  SHF.L.U32 R5, R3, 0x1f, RZ ;  /* 0x0000001f03057819 */ /* 0x000fe400000006ff */
[----:B------:R-:W-:Y:S02]  /*3750*/  LEA R4, R8, UR7, 0x4 ;  /* 0x0000000708047c11 */ /* 0x000fe4000f8e20ff */
[----:B------:R-:W1:Y:S02]  /*3760*/  SYNCS.PHASECHK.TRANS64.TRYWAIT P0, [R0+URZ+0x90], R5 ;  /* 0x00009005000075a7 */ /* 0x000e6400080011ff */
[----:B-1-3--:R-:W-:Y:S05]  /*3770*/  @!P0 BRA `(.L_x_67) ;  /* 0x0000008800ec8947 */ /* 0x00afea0003800000 */
.L_x_203:
[----:B-1----:R-:W1:Y:S01]  /*3780*/  LDS.128 R4, [R4+0x120] ;  /* 0x0001200004047984 */ /* 0x002e620000000c00 */
[----:B------:R-:W-:Y:S02]  /*3790*/  VIADD R0, R0, 0xa0 ;  /* 0x000000a000007836 */ /* 0x000fe40000000000 */
[----:B------:R-:W-:Y:S01]  /*37a0*/  VIADD R8, R8, 0x1 ;  /* 0x0000000108087836 */ /* 0x000fe20000000000 */
[----:B------:R-:W-:Y:S01]  /*37b0*/  @!PT LDS RZ, [RZ] ;  /* 0x00000000fffff984 */ /* 0x000fe20000000800 */
[----:B------:R-:W-:Y:S01]  /*37c0*/  @!PT LDS RZ, [RZ] ;  /* 0x00000000fffff984 */ /* 0x000fe20000000800 */
[----:B------:R-:W-:Y:S01]  /*37d0*/  @!PT LDS RZ, [RZ] ;  /* 0x00000000fffff984 */ /* 0x000fe20000000800 */
[----:B------:R-:W-:Y:S01]  /*37e0*/  @!PT LDS RZ, [RZ] ;  /* 0x00000000fffff984 */ /* 0x000fe20000000800 */
[----:B------:R2:W-:Y:S06]  /*37f0*/  MEMBAR.ALL.CTA ;  /* 0x0000000000007992 */ /* 0x0005ec0000008000 */
[----:B--2---:R-:W2:Y:S01]  /*3800*/  FENCE.VIEW.ASYNC.S ;  /* 0x00000000000073c6 */ /* 0x004ea20000000000 */
[----:B------:R-:W-:-:S04]  /*3810*/  PRMT R0, RZ, 0x654, R0 ;  /* 0x00000654ff007816 */ /* 0x000fc80000000000 */
[----:B--2---:R2:W-:Y:S01]  /*3820*/  SYNCS.ARRIVE.TRANS64.RED.A1T0 RZ, [R0+URZ], RZ ;  /* 0x000000ff00ff79a7 */ /* 0x0045e200081004ff */
[----:B-1----:R-:W-:Y:S01]  /*3830*/  LOP3.LUT P1, RZ, R6, 0x1, RZ, 0xc0, !PT ;  /* 0x0000000106ff7812 */ /* 0x002fe2000782c0ff */
[----:B--2---:R-:W-:-:S12]  /*3840*/  BRA.U UP2, `(.L_x_68) ;  /* 0x0000000502587547 */ /* 0x004fd8000b800000 */
[----:B------:R-:W1:Y:S01]  /*3850*/  LDCU UR8, c[0x0][0x38c] ;  /* 0x00007180ff0877ac */ /* 0x000e620008000800 */
[----:B------:R-:W-:Y:S02]  /*3860*/  PLOP3.LUT P2, PT, PT, PT, PT, 0x80, 0x8 ;  /* 0x000000000008781c */ /* 0x000fe40003f4f070 */
[----:B------:R-:W-:Y:S01]  /*3870*/  SHF.L.U32 R5, R9, 0x1f, RZ ;  /* 0x0000001f09057819 */ /* 0x000fe200000006ff */
[----:B-1----:R-:W-:Y:S02]  /*3880*/  UISETP.GE.AND UP0, UPT, UR8, 0x1, UPT ;  /* 0x000000010800788c */ /* 0x002fe4000bf06270 */
[----:B------:R-:W-:-:S04]  /*3890*/  ULEA UR8, UR19, UR7, 0x3 ;  /* 0x0000000713087291 */ /* 0x000fc8000f8e18ff */
[----:B------:R-:W-:-:S05]  /*38a0*/  PLOP3.LUT P0, PT, PT, PT, UP0, 0x80, 0x8 ;  /* 0x000000000008781c */ /* 0x000fca0003f0f008 */
[----:B------:R-:W-:-:S08]  /*38b0*/  @UP0 ULEA UR9, UR18, UR7, 0x3 ;  /* 0x0000000712090291 */ /* 0x000fd0000f8e18ff */
[----:B------:R-:W-:-:S04]  /*38c0*/  @P0 SHF.L.U32 R0, R2, 0x1f, RZ ;  /* 0x0000001f02000819 */ /* 0x000fc800000006ff */
[----:B------:R1:W2:Y:S01]  /*38d0*/  @P0 SYNCS.PHASECHK.TRANS64.TRYWAIT P2, [UR9], R0 ;  /* 0x00000000ff0005a7 */ /* 0x0002a20008041109 */
[----:B------:R-:W-:Y:S01]  /*38e0*/  ULEA UR9, UR19, UR21, 0x7 ;  /* 0x0000001513097291 */ /* 0x000fe2000f8e38ff */
[----:B------:R-:W3:Y:S02]  /*38f0*/  SYNCS.PHASECHK.TRANS64.TRYWAIT P0, [UR8+0xd0], R5 ;  /* 0x0000d005ff0075a7 */ /* 0x000ee40008001108 */
[----:B-123--:R-:W-:Y:S09]  /*3900*/  @!P0 BRA `(.L_x_69) ;  /* 0x00000088009c8947 */ /* 0x00eff20003800000 */
.L_x_205:
[----:B------:R-:W-:Y:S01]  /*3910*/  UMOV UR16, UR17 ;  /* 0x0000001100107c82 */ /* 0x000fe20008000000 */
[----:B------:R-:W-:Y:S05]  /*3920*/  BRA.U !UP0, `(.L_x_70) ;  /* 0x0000000508107547 */ /* 0x000fea000b800000 */
[----:B------:R-:W-:Y:S02]  /*3930*/  UIADD3 UR16, UPT, UPT, UR20, UR17, URZ ;  /* 0x0000001114107290 */ /* 0x000fe4000fffe0ff */
[----:B------:R-:W-:Y:S01]  /*3940*/  UPLOP3.LUT UP3, UPT, UPT, UPT, UPT, 0x40, 0x4 ;  /* 0x000000000004789c */ /* 0x000fe20003f6e870 */
[----:B------:R-:W-:Y:S01]  /*3950*/  UMOV UR15, UR6 ;  /* 0x00000006000f7c82 */ /* 0x000fe20008000000 */
[----:B------:R-:W-:-:S09]  /*3960*/  UMOV UR58, UR18 ;  /* 0x00000012003a7c82 */ /* 0x000fd20008000000 */
.L_x_73:
[----:B--2---:R-:W-:Y:S01]  /*3970*/  ULEA UR14, UR58, UR7, 0x3 ;  /* 0x000000073a0e7291 */ /* 0x004fe2000f8e18ff */
[----:B---3--:R-:W-:Y:S11]  /*3980*/  @P2 BRA `(.L_x_71) ;  /* 0x00000000000c2947 */ /* 0x008ff60003800000 */
[----:B-1----:R-:W-:Y:S04]  /*3990*/  SHF.L.U32 R5, R2, 0x1f, RZ ;  /* 0x0000001f02057819 */ /* 0x002fe800000006ff */
[----:B------:R-:W1:Y:S02]  /*39a0*/  SYNCS.PHASECHK.TRANS64.TRYWAIT P0, [UR14], R5 ;  /* 0x00000005ff0075a7 */ /* 0x000e64000800110e */
[----:B-1----:R-:W-:Y:S05]  /*39b0*/  @!P0 BRA `(.L_x_72) ;  /* 0x0000008800888947 */ /* 0x002fea0003800000 */
.L_x_71:
[----:B------:R-:W-:Y:S01]  /*39c0*/  UISETP.NE.AND UP0, UPT, UR15, 0x1, UPT ;  /* 0x000000010f00788c */ /* 0x000fe2000bf05270 */
[----:B------:R-:W-:Y:S01]  /*39d0*/  PLOP3.LUT P2, PT, PT, PT, PT, 0x80, 0x8 ;  /* 0x000000000008781c */ /* 0x000fe20003f4f070 */
[----:B------:R-:W-:Y:S02]  /*39e0*/  UIADD3 UR18, UPT, UPT, UR58, 0x1, URZ ;  /* 0x000000013a127890 */ /* 0x000fe4000fffe0ff */
[----:B------:R-:W-:Y:S02]  /*39f0*/  ULEA UR68, UR58, UR13, 0xb ;  /* 0x0000000d3a447291 */ /* 0x000fe4000f8e58ff */
[----:B------:R-:W-:Y:S01]  /*3a00*/  UISETP.NE.AND UP1, UPT, UR18, 0x4, UPT ;  /* 0x000000041200788c */ /* 0x000fe2000bf25270 */
[----:B------:R-:W-:Y:S01]  /*3a10*/  PLOP3.LUT P0, PT, PT, PT, UP0, 0x80, 0x8 ;  /* 0x000000000008781c */ /* 0x000fe20003f0f008 */
[----:B------:R-:W-:Y:S02]  /*3a20*/  ULEA UR66, UR58, UR12, 0xa ;  /* 0x0000000c3a427291 */ /* 0x000fe4000f8e50ff */
[----:B------:R-:W-:Y:S02]  /*3a30*/  USEL UR39, URZ, 0x1, UP1 ;  /* 0x00000001ff277887 */ /* 0x000fe40008800000 */
[----:B------:R-:W-:Y:S02]  /*3a40*/  USEL UR18, UR18, URZ, UP1 ;  /* 0x000000ff12127287 */ /* 0x000fe40008800000 */
[----:B------:R-:W-:Y:S02]  /*3a50*/  UIADD3 UR64, UPT, UPT, UR68, 0x2, URZ ;  /* 0x0000000244407890 */ /* 0x000fe4000fffe0ff */
[----:B------:R-:W-:Y:S01]  /*3a60*/  @UP0 ULEA UR38, UR18, UR7, 0x3 ;  /* 0x0000000712260291 */ /* 0x000fe2000f8e18ff */
[----:B------:R-:W-:Y:S01]  /*3a70*/  LOP3.LUT R2, R2, UR39, RZ, 0x3c, !PT ;  /* 0x0000002702027c12 */ /* 0x000fe2000f8e3cff */
[----:B------:R-:W-:Y:S02]  /*3a80*/  UIADD3 UR62, UPT, UPT, UR66, 0x2, URZ ;  /* 0x00000002423e7890 */ /* 0x000fe4000fffe0ff */
[----:B------:R-:W-:Y:S01]  /*3a90*/  UIADD3 UR60, UPT, UPT, UR68, 0x4, URZ ;  /* 0x00000004443c7890 */ /* 0x000fe2000fffe0ff */
[----:B-1----:R-:W-:Y:S01]  /*3aa0*/  @P0 SHF.L.U32 R0, R2, 0x1f, RZ ;  /* 0x0000001f02000819 */ /* 0x002fe200000006ff */
[----:B------:R-:W-:Y:S02]  /*3ab0*/  UIADD3 UR58, UPT, UPT, UR66, 0x4, URZ ;  /* 0x00000004423a7890 */ /* 0x000fe4000fffe0ff */
[----:B------:R-:W-:Y:S01]  /*3ac0*/  UIADD3 UR56, UPT, UPT, UR68, 0x6, URZ ;  /* 0x0000000644387890 */ /* 0x000fe2000fffe0ff */
[----:B------:R2:W3:Y:S01]  /*3ad0*/  @P0 SYNCS.PHASECHK.TRANS64.TRYWAIT P2, [UR38], R0 ;  /* 0x00000000ff0005a7 */ /* 0x0004e20008041126 */
[----:B------:R-:W-:Y:S02]  /*3ae0*/  UIADD3 UR54, UPT, UPT, UR66, 0x6, URZ ;  /* 0x0000000642367890 */ /* 0x000fe4000fffe0ff */
        /* <DEDUP_REMOVED lines=10> */
[----:B------:R-:W-:Y:S02]  /*3b90*/  UIADD3 UR15, UPT, UPT, UR15, -0x1, URZ ;  /* 0xffffffff0f0f7890 */ /* 0x000fe4000fffe0ff */
[----:B------:R-:W-:Y:S01]  /*3ba0*/  UISETP.NE.AND UP0, UPT, UR17, UR16, UPT ;  /* 0x000000101100728c */ /* 0x000fe2000bf05270 */
[----:B------:R-:W-:Y:S01]  /*3bb0*/  UMOV UR69, 0x40004040 ;  /* 0x4000404000457882 */ /* 0x000fe20000000000 */
[----:B------:R-:W-:Y:S01]  /*3bc0*/  UMOV UR67, 0x40004040 ;  /* 0x4000404000437882 */ /* 0x000fe20000000000 */
[----:B------:R-:W-:Y:S01]  /*3bd0*/  UMOV UR65, 0x40004040 ;  /* 0x4000404000417882 */ /* 0x000fe20000000000 */
[----:B------:R-:W-:Y:S01]  /*3be0*/  UTCHMMA.2CTA gdesc[UR66], gdesc[UR68], tmem[UR9], tmem[UR36], idesc[UR37], UP3 ;  /* 0x00ff2444420075ea */ /* 0x000fe20009a00009 */
[----:B------:R-:W-:Y:S01]  /*3bf0*/  UPLOP3.LUT UP3, UPT, UPT, UPT, UPT, 0x80, 0x8 ;  /* 0x000000000008789c */ /* 0x000fe20003f6f070 */
[----:B------:R-:W-:Y:S01]  /*3c00*/  UMOV UR63, 0x40004040 ;  /* 0x40004040003f7882 */ /* 0x000fe20000000000 */
[----:B------:R-:W-:Y:S01]  /*3c10*/  UMOV UR61, 0x40004040 ;  /* 0x40004040003d7882 */ /* 0x000fe20000000000 */
[----:B------:R-:W-:Y:S01]  /*3c20*/  UTCHMMA.2CTA gdesc[UR62], gdesc[UR64], tmem[UR9], tmem[UR34], idesc[UR35], UPT ;  /* 0x00ff22403e0075ea */ /* 0x000fe2000ba00009 */
[----:B------:R-:W-:Y:S01]  /*3c30*/  UMOV UR59, 0x40004040 ;  /* 0x40004040003b7882 */ /* 0x000fe20000000000 */
[----:B------:R-:W-:Y:S01]  /*3c40*/  UMOV UR57, 0x40004040 ;  /* 0x4000404000397882 */ /* 0x000fe20000000000 */
[----:B------:R1:W-:Y:S01]  /*3c50*/  UTCHMMA.2CTA gdesc[UR58], gdesc[UR60], tmem[UR9], tmem[UR32], idesc[UR33], UPT ;  /* 0x00ff203c3a0075ea */ /* 0x0003e2000ba00009 */
        /* <DEDUP_REMOVED lines=11> */
[----:B------:R-:W-:Y:S01]  /*3d10*/  UMOV UR39, 0x40004040 ;  /* 0x4000404000277882 */ /* 0x000fe20000000000 */
[----:B------:R2:W-:Y:S01]  /*3d20*/  UTCHMMA.2CTA gdesc[UR42], gdesc[UR44], tmem[UR9], tmem[UR24], idesc[UR25], UPT ;  /* 0x00ff182c2a0075ea */ /* 0x0005e2000ba00009 */
[----:B------:R2:W-:Y:S01]  /*3d30*/  UTCHMMA.2CTA gdesc[UR38], gdesc[UR40], tmem[UR9], tmem[UR22], idesc[UR23], UPT ;  /* 0x00ff1628260075ea */ /* 0x0005e2000ba00009 */
[----:B------:R2:W-:Y:S01]  /*3d40*/  UTCBAR.2CTA.MULTICAST [UR14], URZ, UR11 ;  /* 0x000000ff0e0073e9 */ /* 0x0005e2000820080b */
[----:B-1----:R-:W-:Y:S01]  /*3d50*/  UMOV UR58, UR18 ;  /* 0x00000012003a7c82 */ /* 0x002fe20008000000 */
[----:B------:R-:W-:Y:S05]  /*3d60*/  BRA.U UP0, `(.L_x_73) ;  /* 0xfffffffd00007547 */ /* 0x000fea000b83ffff */
.L_x_70:
[----:B------:R-:W-:Y:S01]  /*3d70*/  UIADD3 UR8, UPT, UPT, UR8, 0xb0, URZ ;  /* 0x000000b008087890 */ /* 0x000fe2000fffe0ff */
[----:B------:R-:W-:-:S08]  /*3d80*/  UMOV UR17, UR16 ;  /* 0x0000001000117c82 */ /* 0x000fd00008000000 */
[----:B------:R4:W-:Y:S01]  /*3d90*/  UTCBAR.2CTA.MULTICAST [UR8], URZ, UR10 ;  /* 0x000000ff080073e9 */ /* 0x0009e2000820080a */
[----:B------:R-:W-:Y:S02]  /*3da0*/  NOP ;  /* 0x0000000000007918 */ /* 0x000fe40000000000 */
.L_x_68:
[----:B------:R-:W-:Y:S01]  /*3db0*/  UIADD3 UR19, UPT, UPT, UR19, 0x1, URZ ;  /* 0x0000000113137890 */ /* 0x000fe2000fffe0ff */
[----:B------:R-:W-:-:S03]  /*3dc0*/  ISETP.NE.AND P0, PT, R8, 0x2, PT ;  /* 0x000000020800780c */ /* 0x000fc60003f05270 */
[----:B------:R-:W-:Y:S01]  /*3dd0*/  UISETP.NE.AND UP0, UPT, UR19, 0x4, UPT ;  /* 0x000000041300788c */ /* 0x000fe2000bf05270 */
[----:B-12---:R-:W-:Y:S02]  /*3de0*/  SEL R0, RZ, 0x1, P0 ;  /* 0x00000001ff007807 */ /* 0x006fe40000000000 */
[----:B------:R-:W-:Y:S01]  /*3df0*/  SEL R8, R8, RZ, P0 ;  /* 0x000000ff08087207 */ /* 0x000fe20000000000 */
[----:B----4-:R-:W-:Y:S01]  /*3e00*/  USEL UR8, URZ, 0x1, UP0 ;  /* 0x00000001ff087887 */ /* 0x010fe20008000000 */
[----:B------:R-:W-:Y:S01]  /*3e10*/  LOP3.LUT R3, R3, R0, RZ, 0x3c, !PT ;  /* 0x0000000003037212 */ /* 0x000fe200078e3cff */
[----:B------:R-:W-:-:S04]  /*3e20*/  USEL UR19, UR19, URZ, UP0 ;  /* 0x000000ff13137287 */ /* 0x000fc80008000000 */
[----:B------:R-:W-:Y:S01]  /*3e30*/  LOP3.LUT R9, R9, UR8, RZ, 0x3c, !PT ;  /* 0x0000000809097c12 */ /* 0x000fe2000f8e3cff */
[----:B------:R-:W-:Y:S07]  /*3e40*/  @P1 BRA `(.L_x_74) ;  /* 0xfffffff800381947 */ /* 0x000fee000383ffff */
[----:B------:R-:W1:Y:S01]  /*3e50*/  S2UR UR6, SR_CgaCtaId ;  /* 0x00000000000679c3 */ /* 0x000e620000008800 */
[----:B------:R-:W-:Y:S01]  /*3e60*/  ELECT P0, URZ, PT ;  /* 0x0000000000ff782f */ /* 0x000fe20003800000 */
[----:B------:R-:W-:Y:S01]  /*3e70*/  HFMA2 R0, -RZ, RZ, 0, 5.9604644775390625e-08 ;  /* 0x00000001ff007431 */ /* 0x000fe200000001ff */
[----:B------:R-:W-:-:S05]  /*3e80*/  UMOV UR8, 0x40 ;  /* 0x0000004000087882 */ /* 0x000fca0000000000 */
[----:B------:R-:W-:Y:S01]  /*3e90*/  UVIRTCOUNT.DEALLOC.SMPOOL 0x80 ;  /* 0x000000800000784c */ /* 0x000fe20000000000 */
[----:B------:R-:W-:Y:S02]  /*3ea0*/  UISETP.NE.AND UP0, UPT, UR5, URZ, UPT ;  /* 0x000000ff0500728c */ /* 0x000fe4000bf05270 */
[----:B-1----:R-:W-:-:S09]  /*3eb0*/  ULEA UR6, UR6, UR8, 0x18 ;  /* 0x0000000806067291 */ /* 0x002fd2000f8ec0ff */
[----:B------:R1:W-:Y:S01]  /*3ec0*/  @P0 STS.U8 [UR6+0x1c], R0 ;  /* 0x00001c00ff000988 */ /* 0x0003e20008000006 */
[----:B------:R-:W-:Y:S05]  /*3ed0*/  BRA.U UP0, `(.L_x_75) ;  /* 0x0000000100a07547 */ /* 0x000fea000b800000 */
[----:B------:R-:W-:Y:S01]  /*3ee0*/  UIADD3 UR5, UPT, UPT, UR7, 0xd0, URZ ;  /* 0x000000d007057890 */ /* 0x000fe2000fffe0ff */
[----:B------:R-:W-:-:S03]  /*3ef0*/  SHF.L.U32 R3, R9, 0x1f, RZ ;  /* 0x0000001f09037819 */ /* 0x000fc600000006ff */
[----:B------:R-:W-:-:S09]  /*3f00*/  ULEA UR8, UR19, UR5, 0x3 ;  /* 0x0000000513087291 */ /* 0x000fd2000f8e18ff */
[----:B------:R-:W2:Y:S02]  /*3f10*/  SYNCS.PHASECHK.TRANS64.TRYWAIT P0, [UR8], R3 ;  /* 0x00000003ff0075a7 */ /* 0x000ea40008001108 */
[----:B--2---:R-:W-:Y:S05]  /*3f20*/  @!P0 BRA `(.L_x_76) ;  /* 0x0000008400448947 */ /* 0x004fea0003800000 */
.L_x_208:
        /* <DEDUP_REMOVED lines=9> */
.L_x_210:
        /* <DEDUP_REMOVED lines=9> */
.L_x_212:
[----:B------:R-:W-:-:S04]  /*4050*/  UIADD3 UR9, UPT, UPT, UR9, 0x1, URZ ;  /* 0x0000000109097890 */ /* 0x000fc8000fffe0ff */
[----:B------:R-:W-:-:S04]  /*4060*/  UISETP.NE.AND UP1, UPT, UR9, 0x4, UPT ;  /* 0x000000040900788c */ /* 0x000fc8000bf25270 */
[----:B------:R-:W-:Y:S02]  /*4070*/  USEL UR8, URZ, 0x1, UP1 ;  /* 0x00000001ff087887 */ /* 0x000fe40008800000 */
[----:B------:R-:W-:-:S04]  /*4080*/  USEL UR9, UR9, URZ, UP1 ;  /* 0x000000ff09097287 */ /* 0x000fc80008800000 */
[----:B------:R-:W-:Y:S01]  /*4090*/  ULEA UR9, UR9, UR5, 0x3 ;  /* 0x0000000509097291 */ /* 0x000fe2000f8e18ff */
[----:B-1----:R-:W-:-:S04]  /*40a0*/  LOP3.LUT R3, R2, UR8, RZ, 0x3c, !PT ;  /* 0x0000000802037c12 */ /* 0x002fc8000f8e3cff */
[----:B------:R-:W-:Y:S01]  /*40b0*/  SHF.L.U32 R3, R3, 0x1f, RZ ;  /* 0x0000001f03037819 */ /* 0x000fe200000006ff */
[----:B------:R-:W-:-:S04]  /*40c0*/  IMAD.U32 R0, RZ, RZ, UR9 ;  /* 0x00000009ff007e24 */ /* 0x000fc8000f8e00ff */
[----:B------:R1:W2:Y:S03]  /*40d0*/  SYNCS.PHASECHK.TRANS64.TRYWAIT P0, [R0+URZ], R3 ;  /* 0x00000003000075a7 */ /* 0x0002a600080011ff */
[----:B--2---:R-:W-:Y:S05]  /*40e0*/  @!P0 NANOSLEEP.SYNCS 0x989680 ;  /* 0x009896800000895d */ /* 0x004fea0003900000 */
[----:B------:R-:W2:Y:S02]  /*40f0*/  @!P0 SYNCS.PHASECHK.TRANS64 P0, [R0+URZ], R3 ;  /* 0x00000003000085a7 */ /* 0x000ea400080010ff */
[----:B--2---:R-:W-:Y:S05]  /*4100*/  @P0 BRA `(.L_x_79) ;  /* 0x0000000000200947 */ /* 0x004fea0003800000 */
.L_x_80:
[----:B--2---:R2:W4:Y:S02]  /*4110*/  SYNCS.PHASECHK.TRANS64.TRYWAIT P0, [R0+URZ], R3 ;  /* 0x00000003000075a7 */ /* 0x00452400080011ff */
[----:B----4-:R-:W-:Y:S05]  /*4120*/  @!P0 NANOSLEEP.SYNCS 0x989680 ;  /* 0x009896800000895d */ /* 0x010fea0003900000 */
[----:B------:R-:W4:Y:S02]  /*4130*/  @!P0 SYNCS.PHASECHK.TRANS64 P0, [R0+URZ], R3 ;  /* 0x00000003000085a7 */ /* 0x000f2400080010ff */
[----:B----4-:R-:W-:Y:S05]  /*4140*/  @!P0 BRA `(.L_x_80) ;  /* 0xfffffffc00f08947 */ /* 0x010fea000383ffff */
[----:B------:R-:W-:Y:S05]  /*4150*/  BRA `(.L_x_79) ;  /* 0x00000000000c7947 */ /* 0x000fea0003800000 */
.L_x_75:
[----:B------:R-:W-:-:S04]  /*4160*/  UIADD3 UR5, UPT, UPT, UR7, 0x110, URZ ;  /* 0x0000011007057890 */ /* 0x000fc8000fffe0ff */
[----:B------:R-:W-:-:S09]  /*4170*/  UPRMT UR5, UR4, 0x654, UR5 ;  /* 0x0000065404057896 */ /* 0x000fd20008000005 */
[----:B------:R-:W-:Y:S03]  /*4180*/  SYNCS.ARRIVE.TRANS64.RED.A1T0 RZ, [UR5], RZ ;  /* 0x000000ffffff79a7 */ /* 0x000fe60008100405 */
.L_x_79:
[----:B-12---:R-:W-:Y:S01]  /*4190*/  SHF.L.U32 R3, RZ, 0x1f, RZ ;  /* 0x0000001fff037819 */ /* 0x006fe200000006ff */
[----:B------:R-:W-:Y:S01]  /*41a0*/  UIADD3 UR5, UPT, UPT, UR7, 0x110, URZ ;  /* 0x0000011007057890 */ /* 0x000fe2000fffe0ff */
[----:B------:R-:W-:Y:S02]  /*41b0*/  PLOP3.LUT P0, PT, PT, PT, UP0, 0x80, 0x8 ;  /* 0x000000000008781c */ /* 0x000fe40003f0f008 */
[----:B------:R-:W1:Y:S02]  /*41c0*/  SYNCS.PHASECHK.TRANS64.TRYWAIT P1, [UR7+0x110], R3 ;  /* 0x00011003ff0075a7 */ /* 0x000e640008021107 */
[----:B-1----:R-:W-:Y:S09]  /*41d0*/  @!P1 BRA `(.L_x_81) ;  /* 0x0000008000e09947 */ /* 0x002ff20003800000 */
.L_x_214:
[----:B------:R-:W-:Y:S01]  /*41e0*/  @!UP0 UPRMT UR5, UR4, 0x654, UR5 ;  /* 0x0000065404058896 */ /* 0x000fe20008000005 */
[----:B------:R-:W-:Y:S02]  /*41f0*/  UMOV UR8, 0xffff ;  /* 0x0000ffff00087882 */ /* 0x000fe40000000000 */
[----:B------:R-:W-:-:S06]  /*4200*/  UMOV UR4, 0x1 ;  /* 0x0000000100047882 */ /* 0x000fcc0000000000 */
[----:B------:R-:W-:Y:S01]  /*4210*/  @!P0 SYNCS.ARRIVE.TRANS64.RED.A1T0 RZ, [UR5], RZ ;  /* 0x000000ffffff89a7 */ /* 0x000fe20008100405 */
[----:B------:R-:W-:Y:S01]  /*4220*/  NOP ;  /* 0x0000000000007918 */ /* 0x000fe20000000000 */
[----:B-1----:R-:W1:Y:S01]  /*4230*/  LDS R0, [UR6+0x14] ;  /* 0x00001406ff007984 */ /* 0x002e620008000800 */
[----:B------:R-:W-:-:S04]  /*4240*/  ULOP3.LUT UR5, UR21, 0xffff, URZ, 0xc0, !UPT ;  /* 0x0000ffff15057892 */ /* 0x000fc8000f8ec0ff */
[----:B------:R-:W-:-:S04]  /*4250*/  USHF.R.U32.HI UR5, URZ, 0x5, UR5 ;  /* 0x00000005ff057899 */ /* 0x000fc80008011605 */
[----:B------:R-:W-:Y:S02]  /*4260*/  USHF.L.U32 UR8, UR8, UR5, URZ ;  /* 0x0000000508087299 */ /* 0x000fe400080006ff */
[----:B------:R-:W-:-:S04]  /*4270*/  USHF.L.U32 UR4, UR4, UR5, URZ ;  /* 0x0000000504047299 */ /* 0x000fc800080006ff */
[----:B-1----:R-:W-:-:S04]  /*4280*/  LOP3.LUT R0, R0, UR8, RZ, 0xc0, !PT ;  /* 0x0000000800007c12 */ /* 0x002fc8000f8ec0ff */
[----:B------:R-:W-:-:S13]  /*4290*/  ISETP.NE.AND P0, PT, R0, UR8, PT ;  /* 0x0000000800007c0c */ /* 0x000fda000bf05270 */
[----:B------:R-:W-:Y:S05]  /*42a0*/  @P0 BRA `(.L_x_82) ;  /* 0x0000000000580947 */ /* 0x000fea0003800000 */
[----:B------:R-:W1:Y:S02]  /*42b0*/  LDS R0, [UR6+0x18] ;  /* 0x00001806ff007984 */ /* 0x000e640008000800 */
[----:B-1----:R-:W-:-:S04]  /*42c0*/  LOP3.LUT R0, R0, UR4, RZ, 0xc0, !PT ;  /* 0x0000000400007c12 */ /* 0x002fc8000f8ec0ff */
[----:B------:R-:W-:-:S13]  /*42d0*/  ISETP.NE.AND P0, PT, R0, UR4, PT ;  /* 0x0000000400007c0c */ /* 0x000fda000bf05270 */
[----:B------:R-:W-:Y:S05]  /*42e0*/  @P0 BRA `(.L_x_83) ;  /* 0x00000000003c0947 */ /* 0x000fea0003800000 */
[----:B------:R-:W1:Y:S01]  /*42f0*/  S2R R2, SR_LANEID ;  /* 0x0000000000027919 */ /* 0x000e620000000000 */
[----:B------:R-:W-:Y:S01]  /*4300*/  ULOP3.LUT UR8, URZ, UR8, URZ, 0x33, !UPT ;  /* 0x00000008ff087292 */ /* 0x000fe2000f8e33ff */
[----:B------:R-:W-:Y:S01]  /*4310*/  LOP3.LUT R4, RZ, UR4, RZ, 0x33, !PT ;  /* 0x00000004ff047c12 */ /* 0x000fe2000f8e33ff */
[----:B------:R-:W-:Y:S02]  /*4320*/  VOTEU.ANY UR7, UPT, PT ;  /* 0x0000000000077886 */ /* 0x000fe400038e0100 */
[----:B------:R-:W-:Y:S01]  /*4330*/  UFLO.U32 UR7, UR7 ;  /* 0x00000007000772bd */ /* 0x000fe200080e0000 */
[----:B------:R-:W2:Y:S01]  /*4340*/  REDUX UR4, R4 ;  /* 0x00000000040473c4 */ /* 0x000ea20000000000 */
[----:B------:R-:W-:-:S06]  /*4350*/  IMAD.U32 R0, RZ, RZ, UR8 ;  /* 0x00000008ff007e24 */ /* 0x000fcc000f8e00ff */
[----:B------:R4:W-:Y:S01]  /*4360*/  UTCATOMSWS.AND URZ, UR8 ;  /* 0x0000000800ff79e3 */ /* 0x0009e20008000000 */
[----:B------:R-:W3:Y:S01]  /*4370*/  REDUX UR5, R0 ;  /* 0x00000000000573c4 */ /* 0x000ee20000000000 */
[----:B-1----:R-:W-:Y:S01]  /*4380*/  ISETP.EQ.U32.AND P0, PT, R2, UR7, PT ;  /* 0x0000000702007c0c */ /* 0x002fe2000bf02070 */
[----:B--2---:R-:W-:Y:S01]  /*4390*/  IMAD.U32 R2, RZ, RZ, UR4 ;  /* 0x00000004ff027e24 */ /* 0x004fe2000f8e00ff */
[----:B---3--:R-:W-:-:S11]  /*43a0*/  MOV R3, UR5 ;  /* 0x0000000500037c02 */ /* 0x008fd60008000f00 */
[----:B------:R4:W-:Y:S04]  /*43b0*/  @P0 ATOMS.AND RZ, [UR6+0x14], R3 ;  /* 0x00001403ffff098c */ /* 0x0009e8000a800006 */
[----:B------:R4:W-:Y:S01]  /*43c0*/  @P0 ATOMS.AND RZ, [UR6+0x18], R2 ;  /* 0x00001802ffff098c */ /* 0x0009e2000a800006 */
[----:B------:R-:W-:Y:S05]  /*43d0*/  BRA `(.L_x_84) ;  /* 0x0000000000147947 */ /* 0x000fea0003800000 */
.L_x_83:
[----:B------:R-:W-:Y:S02]  /*43e0*/  MOV R2, 0x4400 ;  /* 0x0000440000027802 */ /* 0x000fe40000000f00 */
[----:B---3-5:R-:W-:Y:S05]  /*43f0*/  CALL.REL.NOINC `($__internal_0_$__cuda_sm10x_tcgen05_guardrail_trap_col_being_dealloced_not_returned_by_alloc) ;  /* 0x0000008800707944 */ /* 0x028fea0003c00000 */
[----:B------:R-:W-:Y:S05]  /*4400*/  BRA `(.L_x_84) ;  /* 0x0000000000087947 */ /* 0x000fea0003800000 */
.L_x_82:
[----:B------:R-:W-:Y:S02]  /*4410*/  MOV R2, 0x4430 ;  /* 0x0000443000027802 */ /* 0x000fe40000000f00 */
[----:B---3-5:R-:W-:Y:S05]  /*4420*/  CALL.REL.NOINC `($__internal_2_$__cuda_sm10x_tcgen05_guardrail_trap_unallocated_columns_being_dealloced) ;  /* 0x00000088007c7944 */ /* 0x028fea0003c00000 */
.L_x_84:
[----:B------:R-:W-:Y:S01]  /*4430*/  NOP ;  /* 0x0000000000007918 */ /* 0x000fe20000000000 */
[----:B----4-:R-:W-:Y:S05]  /*4440*/  EXIT ;  /* 0x000000000000794d */ /* 0x010fea0003800000 */
.L_x_55:
[----:B------:R-:W-:-:S09]  /*4450*/  UISETP.NE.OR UP5, UPT, UR10, 0x3, !UP5 ;  /* 0x000000030a00788c */ /* 0x000fd2000efa5670 */
[----:B------:R-:W-:Y:S05]  /*4460*/  BRA.U UP5, `(.L_x_85) ;  /* 0x0000001905587547 */ /* 0x000fea000b800000 */
[----:B------:R-:W1:Y:S01]  /*4470*/  LDC R0, c[0x0][0xb30] ;  /* 0x0002cc00ff007b82 */ /* 0x000e620000000800 */
[----:B------:R-:W2:Y:S01]  /*4480*/  LDCU.64 UR8, c[0x0][0x888] ;  /* 0x00011100ff0877ac */ /* 0x000ea20008000a00 */
[----:B------:R-:W-:Y:S02]  /*4490*/  HFMA2 R25, -RZ, RZ, 0, 0 ;  /* 0x00000000ff197431 */ /* 0x000fe400000001ff */
[----:B------:R-:W-:Y:S01]  /*44a0*/  IMAD.MOV.U32 R27, RZ, RZ, RZ ;  /* 0x000000ffff1b7224 */ /* 0x000fe200078e00ff */
[----:B------:R-:W3:Y:S01]  /*44b0*/  LDCU.64 UR4, c[0x0][0x890] ;  /* 0x00011200ff0477ac */ /* 0x000ee20008000a00 */
[----:B------:R-:W-:Y:S02]  /*44c0*/  IMAD.MOV.U32 R23, RZ, RZ, 0x2000 ;  /* 0x00002000ff177424 */ /* 0x000fe400078e00ff */
[----:B------:R-:W4:Y:S01]  /*44d0*/  LDC R19, c[0x0][0x370] ;  /* 0x0000dc00ff137b82 */ /* 0x000f220000000800 */
[----:B------:R-:W-:Y:S01]  /*44e0*/  UMOV UR6, 0x400 ;  /* 0x0000040000067882 */ /* 0x000fe20000000000 */
[----:B------:R-:W-:-:S02]  /*44f0*/  UPLOP3.LUT UP1, UPT, UPT, UPT, UPT, 0x40, 0x4 ;  /* 0x000000000004789c */ /* 0x000fc40003f2e870 */
[----:B------:R-:W-:-:S04]  /*4500*/  ULEA UR6, UR37, UR6, 0x18 ;  /* 0x0000000625067291 */ /* 0x000fc8000f8ec0ff */
[----:B------:R-:W4:Y:S01]  /*4510*/  LDC R2, c[0x0][0xb0c] ;  /* 0x0002c300ff027b82 */ /* 0x000f220000000800 */
[----:B------:R-:W-:Y:S02]  /*4520*/  UIADD3 UR49, UPT, UPT, UR6, 0x40, URZ ;  /* 0x0000004006317890 */ /* 0x000fe4000fffe0ff */
[----:B--2---:R-:W-:Y:S02]  /*4530*/  UISETP.NE.U32.AND UP3, UPT, UR8, URZ, UPT ;  /* 0x000000ff0800728c */ /* 0x004fe4000bf65070 */
[----:B------:R-:W-:Y:S02]  /*4540*/  UIADD3 UR41, UPT, UPT, UR6, 0x48, URZ ;  /* 0x0000004806297890 */ /* 0x000fe4000fffe0ff */
[----:B---3--:R-:W-:Y:S01]  /*4550*/  UISETP.NE.U32.AND UP4, UPT, UR4, URZ, UPT ;  /* 0x000000ff0400728c */ /* 0x008fe2000bf85070 */
[----:B------:R-:W2:Y:S01]  /*4560*/  LDC R18, c[0x0][0xb20] ;  /* 0x0002c800ff127b82 */ /* 0x000ea20000000800 */
[----:B-1----:R-:W-:Y:S01]  /*4570*/  ISETP.NE.AND P1, PT, R0, 0x1, PT ;  /* 0x000000010000780c */ /* 0x002fe20003f25270 */
[----:B------:R-:W-:-:S02]  /*4580*/  UISETP.NE.AND.EX UP3, UPT, UR9, URZ, UPT, UP3 ;  /* 0x000000ff0900728c */ /* 0x000fc4000bf65330 */
[----:B------:R-:W-:Y:S02]  /*4590*/  UIADD3 UR33, UPT, UPT, UR6, 0x50, URZ ;  /* 0x0000005006217890 */ /* 0x000fe4000fffe0ff */
[----:B------:R-:W-:Y:S02]  /*45a0*/  UIADD3 UR25, UPT, UPT, UR6, 0x58, URZ ;  /* 0x0000005806197890 */ /* 0x000fe4000fffe0ff */
[----:B-----5:R-:W1:Y:S01]  /*45b0*/  LDC.64 R32, c[0x0][0x348] ;  /* 0x0000d200ff207b82 */ /* 0x020e620000000a00 */
[----:B------:R-:W-:-:S07]  /*45c0*/  UISETP.NE.AND.EX UP4, UPT, UR5, URZ, UPT, UP4 ;  /* 0x000000ff0500728c */ /* 0x000fce000bf85340 */
[----:B------:R-:W3:Y:S08]  /*45d0*/  LDC.64 R16, c[0x0][0xb10] ;  /* 0x0002c400ff107b82 */ /* 0x000ef00000000a00 */
[----:B------:R-:W1:Y:S08]  /*45e0*/  LDC.64 R6, c[0x0][0xb18] ;  /* 0x0002c600ff067b82 */ /* 0x000e700000000a00 */
[----:B------:R-:W1:Y:S08]  /*45f0*/  LDC.64 R4, c[0x0][0xb28] ;  /* 0x0002ca00ff047b82 */ /* 0x000e700000000a00 */
[----:B--2-4-:R-:W1:Y:S02]  /*4600*/  LDC R22, c[0x0][0x374] ;  /* 0x0000dd00ff167b82 */ /* 0x014e640000000800 */
.L_x_100:
[----:B------:R-:W-:Y:S02]  /*4610*/  LEA R0, R27, UR6, 0x3 ;  /* 0x000000061b007c11 */ /* 0x000fe4000f8e18ff */
[----:B------:R-:W-:Y:S02]  /*4620*/  SHF.L.U32 R3, R25, 0x1f, RZ ;  /* 0x0000001f19037819 */ /* 0x000fe400000006ff */
[----:B------:R-:W-:Y:S02]  /*4630*/  LEA R28, R27, UR6, 0x4 ;  /* 0x000000061b1c7c11 */ /* 0x000fe4000f8e20ff */
[----:B--2---:R-:W2:Y:S02]  /*4640*/  SYNCS.PHASECHK.TRANS64.TRYWAIT P0, [R0+URZ+0x90], R3 ;  /* 0x00009003000075a7 */ /* 0x004ea400080011ff */
[----:B--2---:R-:W-:Y:S05]  /*4650*/  @!P0 BRA `(.L_x_86) ;  /* 0x0000007c00d88947 */ /* 0x004fea0003800000 */
.L_x_215:
[----:B------:R-:W-:Y:S01]  /*4660*/  ISETP.GE.AND P0, PT, R26, 0x1, PT ;  /* 0x000000011a00780c */ /* 0x000fe20003f06270 */
[----:B------:R-:W4:Y:S01]  /*4670*/  LDS.128 R28, [R28+0x120] ;  /* 0x000120001c1c7984 */ /* 0x000f220000000c00 */
[----:B--2---:R-:W-:Y:S01]  /*4680*/  VIADD R0, R0, 0xa0 ;  /* 0x000000a000007836 */ /* 0x004fe20000000000 */
[----:B------:R-:W-:Y:S01]  /*4690*/  @!PT LDS RZ, [RZ] ;  /* 0x00000000fffff984 */ /* 0x000fe20000000800 */
[----:B------:R-:W-:Y:S01]  /*46a0*/  @!PT LDS RZ, [RZ] ;  /* 0x00000000fffff984 */ /* 0x000fe20000000800 */
[----:B------:R-:W-:Y:S01]  /*46b0*/  @!PT LDS RZ, [RZ] ;  /* 0x00000000fffff984 */ /* 0x000fe20000000800 */
[----:B------:R-:W-:Y:S01]  /*46c0*/  @!PT LDS RZ, [RZ] ;  /* 0x00000000fffff984 */ /* 0x000fe20000000800 */
[----:B------:R2:W-:Y:S06]  /*46d0*/  MEMBAR.ALL.CTA ;  /* 0x0000000000007992 */ /* 0x0005ec0000008000 */
[----:B--2---:R-:W2:Y:S01]  /*46e0*/  FENCE.VIEW.ASYNC.S ;  /* 0x00000000000073c6 */ /* 0x004ea20000000000 */
[----:B------:R-:W-:Y:S04]  /*46f0*/  PRMT R0, RZ, 0x654, R0 ;  /* 0x00000654ff007816 */ /* 0x000fe80000000000 */
[----:B--2---:R2:W-:Y:S01]  /*4700*/  SYNCS.ARRIVE.TRANS64.RED.A1T0 RZ, [R0+URZ], RZ ;  /* 0x000000ff00ff79a7 */ /* 0x0045e200081004ff */
[----:B----4-:R-:W-:Y:S11]  /*4710*/  LOP3.LUT P3, RZ, R30, 0x1, RZ, 0xc0, !PT ;  /* 0x000000011eff7812 */ /* 0x010ff6000786c0ff */
[----:B------:R-:W-:Y:S02]  /*4720*/  @!UPT UIADD3 URZ, UPT, UPT, URZ, URZ, URZ ;  /* 0x000000fffffff290 */ /* 0x000fe4000fffe0ff */
[----:B------:R-:W-:Y:S02]  /*4730*/  @P3 MOV R13, R28 ;  /* 0x0000001c000d3202 */ /* 0x000fe40000000f00 */
[----:B------:R-:W-:Y:S01]  /*4740*/  @P3 LOP3.LUT R8, R29, 0xffff, RZ, 0xc0, !PT ;  /* 0x0000ffff1d083812 */ /* 0x000fe200078ec0ff */
[----:B--2---:R-:W-:Y:S06]  /*4750*/  @!P0 BRA `(.L_x_87) ;  /* 0x0000000000a48947 */ /* 0x004fec0003800000 */
[----:B-1----:R-:W-:Y:S01]  /*4760*/  IMAD.HI.U32 R37, R22, R7, RZ ;  /* 0x0000000716257227 */ /* 0x002fe200078e00ff */
[----:B------:R-:W-:Y:S02]  /*4770*/  ISETP.NE.AND P0, PT, R6, 0x1, PT ;  /* 0x000000010600780c */ /* 0x000fe40003f05270 */
[----:B------:R-:W-:Y:S01]  /*4780*/  ISETP.NE.AND P2, PT, R26, 0x1, PT ;  /* 0x000000011a00780c */ /* 0x000fe20003f45270 */
[----:B---3--:R-:W-:Y:S01]  /*4790*/  IMAD.HI.U32 R34, R19, R16, RZ ;  /* 0x0000001013227227 */ /* 0x008fe200078e00ff */
[----:B------:R-:W-:Y:S02]  /*47a0*/  SHF.R.U32.HI R37, RZ, R18, R37 ;  /* 0x00000012ff257219 */ /* 0x000fe40000011625 */
[----:B------:R-:W-:Y:S01]  /*47b0*/  ISETP.NE.AND P4, PT, R2, 0x1, PT ;  /* 0x000000010200780c */ /* 0x000fe20003f85270 */
[----:B------:R-:W-:Y:S01]  /*47c0*/  IMAD.HI.U32 R36, R13, R16, RZ ;  /* 0x000000100d247227 */ /* 0x000fe200078e00ff */
[----:B------:R-:W-:Y:S02]  /*47d0*/  SHF.R.U32.HI R34, RZ, R17, R34 ;  /* 0x00000011ff227219 */ /* 0x000fe40000011622 */
[----:B------:R-:W-:Y:S01]  /*47e0*/  SEL R3, R22, R37, !P0 ;  /* 0x0000002516037207 */ /* 0x000fe20004000000 */
[C---:B------:R-:W-:Y:S01]  /*47f0*/  IMAD.HI.U32 R37, R8.reuse, R7, RZ ;  /* 0x0000000708257227 */ /* 0x040fe200078e00ff */
[----:B------:R-:W-:Y:S02]  /*4800*/  SEL R11, R19, R34, !P4 ;  /* 0x00000022130b7207 */ /* 0x000fe40006000000 */
[----:B------:R-:W-:Y:S01]  /*4810*/  SHF.R.U32.HI R36, RZ, R17, R36 ;  /* 0x00000011ff247219 */ /* 0x000fe20000011624 */
[----:B------:R-:W-:Y:S01]  /*4820*/  IMAD.HI.U32 R38, R3, R4, RZ ;  /* 0x0000000403267227 */ /* 0x000fe200078e00ff */
[----:B------:R-:W-:Y:S03]  /*4830*/  SHF.R.U32.HI R37, RZ, R18, R37 ;  /* 0x00000012ff257219 */ /* 0x000fe60000011625 */
[----:B------:R-:W-:Y:S01]  /*4840*/  IMAD.HI.U32 R34, R11, R4, RZ ;  /* 0x000000040b227227 */ /* 0x000fe200078e00ff */
[----:B------:R-:W-:Y:S02]  /*4850*/  @P2 SHF.R.U32.HI R3, RZ, R5, R38 ;  /* 0x00000005ff032219 */ /* 0x000fe40000011626 */
[----:B------:R-:W-:Y:S02]  /*4860*/  SEL R9, R8, R37, !P0 ;  /* 0x0000002508097207 */ /* 0x000fe40004000000 */
[----:B------:R-:W-:Y:S01]  /*4870*/  @P2 SHF.R.U32.HI R11, RZ, R5, R34 ;  /* 0x00000005ff0b2219 */ /* 0x000fe20000011622 */
[C---:B------:R-:W-:Y:S01]  /*4880*/  IMAD R10, R26.reuse, R3, RZ ;  /* 0x000000031a0a7224 */ /* 0x040fe200078e02ff */
[----:B------:R-:W-:Y:S01]  /*4890*/  SEL R3, R13, R36, !P4 ;  /* 0x000000240d037207 */ /* 0x000fe20006000000 */
[C---:B------:R-:W-:Y:S03]  /*48a0*/  IMAD.HI.U32 R14, R9.reuse, R4, RZ ;  /* 0x00000004090e7227 */ /* 0x040fe600078e00ff */
[----:B------:R-:W-:Y:S01]  /*48b0*/  ISETP.GE.AND P0, PT, R9, R10, PT ;  /* 0x0000000a0900720c */ /* 0x000fe20003f06270 */
[C---:B------:R-:W-:Y:S01]  /*48c0*/  IMAD R12, R26.reuse, R11, RZ ;  /* 0x0000000b1a0c7224 */ /* 0x040fe200078e02ff */
[-C--:B------:R-:W-:Y:S04]  /*48d0*/  SHF.R.U32.HI R14, RZ, R5.reuse, R14 ;  /* 0x00000005ff0e7219 */ /* 0x080fe8000001160e */
[----:B------:R-:W-:Y:S02]  /*48e0*/  ISETP.GE.OR P0, PT, R3, R12, P0 ;  /* 0x0000000c0300720c */ /* 0x000fe40000706670 */
[----:B------:R-:W-:Y:S05]  /*48f0*/  SEL R15, R9, R14, !P2 ;  /* 0x0000000e090f7207 */ /* 0x000fea0005000000 */
[----:B------:R-:W-:Y:S04]  /*4900*/  IMAD.MOV R14, RZ, RZ, -R15 ;  /* 0x000000ffff0e7224 */ /* 0x000fe800078e0a0f */
[----:B------:R-:W-:Y:S02]  /*4910*/  IMAD R14, R26, R14, R9 ;  /* 0x0000000e1a0e7224 */ /* 0x000fe400078e0209 */
[C---:B------:R-:W-:Y:S05]  /*4920*/  @!P0 IMAD.HI.U32 R10, R3.reuse, R4, RZ ;  /* 0x00000004030a8227 */ /* 0x040fea00078e00ff */
[----:B------:R-:W-:Y:S04]  /*4930*/  @!P0 SHF.R.U32.HI R10, RZ, R5, R10 ;  /* 0x00000005ff0a8219 */ /* 0x000fe8000001160a */
[----:B------:R-:W-:Y:S01]  /*4940*/  @!P0 SEL R0, R3, R10, !P2 ;  /* 0x0000000a03008207 */ /* 0x000fe20005000000 */
[----:B------:R-:W-:Y:S03]  /*4950*/  IMAD.MOV R10, RZ, RZ, -R3 ;  /* 0x000000ffff0a7224 */ /* 0x000fe600078e0a03 */
[----:B------:R-:W-:Y:S01]  /*4960*/  @!P0 IADD3 R15, PT, PT, R15, -R0, RZ ;  /* 0x800000000f0f8210 */ /* 0x000fe20007ffe0ff */
[----:B------:R-:W-:Y:S01]  /*4970*/  @!P0 IMAD R0, R11, R14, R0 ;  /* 0x0000000e0b008224 */ /* 0x000fe200078e0200 */
[----:B------:R-:W-:Y:S01]  /*4980*/  IADD3 R11, PT, PT, -R9, RZ, RZ ;  /* 0x000000ff090b7210 */ /* 0x000fe20007ffe1ff */
[----:B------:R-:W-:Y:S02]  /*4990*/  IMAD R13, R2, R10, R13 ;  /* 0x0000000a020d7224 */ /* 0x000fe400078e020d */
[----:B------:R-:W-:Y:S02]  /*49a0*/  @!P0 IMAD R9, R15, R26, R3 ;  /* 0x0000001a0f098224 */ /* 0x000fe400078e0203 */
[----:B------:R-:W-:Y:S02]  /*49b0*/  @!P0 IMAD.MOV.U32 R3, RZ, RZ, R0 ;  /* 0x000000ffff038224 */ /* 0x000fe400078e0000 */
[----:B------:R-:W-:Y:S02]  /*49c0*/  IMAD R8, R6, R11, R8 ;  /* 0x0000000b06087224 */ /* 0x000fe400078e0208 */
[----:B------:R-:W-:Y:S02]  /*49d0*/  IMAD R13, R3, R2, R13 ;  /* 0x00000002030d7224 */ /* 0x000fe400078e020d */
[----:B------:R-:W-:Y:S02]  /*49e0*/  IMAD R8, R9, R6, R8 ;  /* 0x0000000609087224 */ /* 0x000fe400078e0208 */
.L_x_87:
[----:B------:R-:W-:Y:S05]  /*49f0*/  BRA.U UP1, `(.L_x_88) ;  /* 0x0000000101107547 */ /* 0x000fea000b800000 */
[----:B------:R-:W-:Y:S04]  /*4a00*/  MOV R0, UR7 ;  /* 0x0000000700007c02 */ /* 0x000fe80008000f00 */
[----:B------:R-:W-:Y:S04]  /*4a10*/  SHF.L.U32 R3, R0, 0x1f, RZ ;  /* 0x0000001f00037819 */ /* 0x000fe800000006ff */
[----:B------:R-:W2:Y:S02]  /*4a20*/  SYNCS.PHASECHK.TRANS64.TRYWAIT P0, [UR6+0x88], R3 ;  /* 0x00008803ff0075a7 */ /* 0x000ea40008001106 */
[----:B--2---:R-:W-:Y:S05]  /*4a30*/  @!P0 BRA `(.L_x_89) ;  /* 0x0000007800f48947 */ /* 0x004fea0003800000 */
.L_x_88:
[----:B------:R-:W-:Y:S01]  /*4a40*/  R2UR UR50, R20 ;  /* 0x00000000143272ca */ /* 0x000fe200000e0000 */
[----:B------:R-:W-:Y:S01]  /*4a50*/  IMAD.MOV.U32 R12, RZ, RZ, 0x1 ;  /* 0x00000001ff0c7424 */ /* 0x000fe200078e00ff */
[----:B------:R-:W-:Y:S02]  /*4a60*/  R2UR UR51, R21 ;  /* 0x00000000153372ca */ /* 0x000fe400000e0000 */
[----:B------:R-:W-:Y:S02]  /*4a70*/  ISETP.NE.U32.AND P2, PT, RZ, UR4, PT ;  /* 0x00000004ff007c0c */ /* 0x000fe4000bf45070 */
[----:B------:R-:W-:Y:S02]  /*4a80*/  SHF.L.U32 R12, R12, 0x1f, RZ ;  /* 0x0000001f0c0c7819 */ /* 0x000fe400000006ff */
[----:B------:R-:W-:Y:S05]  /*4a90*/  ISETP.NE.AND.EX P2, PT, RZ, UR5, PT, P2 ;  /* 0x00000005ff007c0c */ /* 0x000fea000bf45320 */
[----:B------:R-:W-:Y:S02]  /*4aa0*/  USHF.L.U32 UR50, UR50, 0x8, URZ ;  /* 0x0000000832327899 */ /* 0x000fe400080006ff */
[----:B------:R-:W-:Y:S01]  /*4ab0*/  USHF.L.U32 UR51, UR51, 0x6, URZ ;  /* 0x0000000633337899 */ /* 0x000fe200080006ff */
[----:B------:R-:W-:Y:S11]  /*4ac0*/  BRA.U !UP4, `(.L_x_90) ;  /* 0x000000010c347547 */ /* 0x000ff6000b800000 */
[----:B------:R-:W-:Y:S01]  /*4ad0*/  UPLOP3.LUT UP0, UPT, UPT, UPT, UP3, 0x80, 0x8 ;  /* 0x000000000008789c */ /* 0x000fe20003f0f030 */
[----:B--2---:R-:W-:Y:S02]  /*4ae0*/  HFMA2 R0, -RZ, RZ, 0, 5.9604644775390625e-08 ;  /* 0x00000001ff007431 */ /* 0x004fe400000001ff */
[----:B------:R-:W-:Y:S03]  /*4af0*/  IMAD.MOV.U32 R67, RZ, RZ, 0x1 ;  /* 0x00000001ff437424 */ /* 0x000fe600078e00ff */
[----:B------:R-:W-:Y:S05]  /*4b00*/  PLOP3.LUT P0, PT, PT, PT, UP0, 0x80, 0x8 ;  /* 0x000000000008781c */ /* 0x000fea0003f0f008 */
[----:B------:R-:W2:Y:S01]  /*4b10*/  @UP0 LDCU.64 UR10, c[0x0][0x888] ;  /* 0x00011100ff0a07ac */ /* 0x000ea20008000a00 */
[----:B------:R-:W-:Y:S07]  /*4b20*/  @UP0 UIMAD UR8, UR36, UR4, URZ ;  /* 0x00000004240802a4 */ /* 0x000fee000f8e02ff */
[----:B------:R-:W-:Y:S01]  /*4b30*/  @!P0 PRMT R67, R0, 0x7610, R67 ;  /* 0x0000761000438816 */ /* 0x000fe20000000043 */
[----:B--2---:R-:W-:Y:S03]  /*4b40*/  @UP0 UIMAD.WIDE UR10, UR8, 0x4, UR10 ;  /* 0x00000004080a08a5 */ /* 0x004fe6000f8e020a */
[----:B------:R-:W2:Y:S03]  /*4b50*/  @!UP0 LDCU UR8, c[0x0][0x880] ;  /* 0x00011000ff0887ac */ /* 0x000ea60008000800 */
[----:B------:R-:W-:Y:S01]  /*4b60*/  IMAD.U32 R10, RZ, RZ, UR10 ;  /* 0x0000000aff0a7e24 */ /* 0x000fe2000f8e00ff */
[----:B------:R-:W-:Y:S05]  /*4b70*/  MOV R11, UR11 ;  /* 0x0000000b000b7c02 */ /* 0x000fea0008000f00 */
[----:B------:R4:W5:Y:S02]  /*4b80*/  @P0 LDG.E R35, desc[UR38][R10.64] ;  /* 0x000000260a230981 */ /* 0x000964000c1e1900 */
[----:B--2-4-:R-:W-:Y:S07]  /*4b90*/  @!P0 IMAD.U32 R35, RZ, RZ, UR8 ;  /* 0x00000008ff238e24 */ /* 0x014fee000f8e00ff */
.L_x_90:
[----:B-----5:R-:W-:Y:S01]  /*4ba0*/  @!P2 FSETP.EQ.AND P0, PT, R35, RZ, PT ;  /* 0x000000ff2300a20b */ /* 0x020fe20003f02000 */
[----:B------:R-:W-:Y:S01]  /*4bb0*/  @!UPT UIADD3 URZ, UPT, UPT, URZ, URZ, URZ ;  /* 0x000000fffffff290 */ /* 0x000fe2000fffe0ff */
[----:B------:R-:W-:Y:S11]  /*4bc0*/  @!P2 BRA `(.L_x_91) ;  /* 0x000000000014a947 */ /* 0x000ff60003800000 */
[----:B------:R-:W-:Y:S02]  /*4bd0*/  LOP3.LUT P2, RZ, R67, 0xff, RZ, 0xc0, !PT ;  /* 0x000000ff43ff7812 */ /* 0x000fe4000784c0ff */
[----:B------:R-:W-:Y:S04]  /*4be0*/  PLOP3.LUT P0, PT, PT, PT, UP0, 0x80, 0x8 ;  /* 0x000000000008781c */ /* 0x000fe80003f0f008 */
[----:B------:R-:W-:Y:S07]  /*4bf0*/  PLOP3.LUT P0, PT, P0, PT, PT, 0x8, 0x80 ;  /* 0x000000000080781c */ /* 0x000fee000070e170 */
[----:B------:R-:W-:Y:S11]  /*4c00*/  @P2 FSETP.EQ.AND P0, PT, R35, RZ, PT ;  /* 0x000000ff2300220b */ /* 0x000ff60003f02000 */
[----:B------:R-:W-:Y:S02]  /*4c10*/  @!UPT UIADD3 URZ, UPT, UPT, URZ, URZ, URZ ;  /* 0x000000fffffff290 */ /* 0x000fe4000fffe0ff */
.L_x_91:
[----:B------:R-:W4:Y:S01]  /*4c20*/  SYNCS.PHASECHK.TRANS64.TRYWAIT P2, [UR6+0x60], R12 ;  /* 0x0000600cff0075a7 */ /* 0x000f220008041106 */
[----:B------:R-:W-:Y:S04]  /*4c30*/  ELECT P4, URZ, PT ;  /* 0x0000000000ff782f */ /* 0x000fe80003880000 */
[----:B------:R-:W-:Y:S11]  /*4c40*/  PLOP3.LUT P4, PT, P0, P4, PT, 0xf2, 0x2f ;  /* 0x00000000002f781c */ /* 0x000ff60000789e72 */
[----:B------:R-:W-:Y:S02]  /*4c50*/  @!UPT UIADD3 URZ, UPT, UPT, URZ, URZ, URZ ;  /* 0x000000fffffff290 */ /* 0x000fe4000fffe0ff */
[----:B-1----:R-:W-:Y:S05]  /*4c60*/  @!P4 IADD3 R9, P0, PT, R32, 0x580, RZ ;  /* 0x000005802009c810 */ /* 0x002fea0007f1e0ff */
[----:B--2---:R-:W-:Y:S01]  /*4c70*/  @!P4 IMAD.X R0, RZ, RZ, R33, P0 ;  /* 0x000000ffff00c224 */ /* 0x004fe200000e0621 */
[----:B----4-:R-:W-:Y:S07]  /*4c80*/  @!P2 BRA `(.L_x_92) ;  /* 0x000000780078a947 */ /* 0x010fee0003800000 */
.L_x_218:
[----:B------:R-:W-:Y:S01]  /*4c90*/  @!P4 R2UR UR9, R9 ;  /* 0x000000000909c2ca */ /* 0x000fe200000e0000 */
[----:B------:R-:W-:Y:S01]  /*4ca0*/  VOTEU.ALL UP1, P4 ;  /* 0x0000000000ff7886 */ /* 0x000fe20002020000 */
[----:B------:R-:W-:Y:S01]  /*4cb0*/  @!P4 R2UR UR8, R0 ;  /* 0x000000000008c2ca */ /* 0x000fe200000e0000 */
[----:B------:R-:W-:Y:S01]  /*4cc0*/  VOTEU.ALL UP2, P4 ;  /* 0x0000000000ff7886 */ /* 0x000fe20002040000 */
[----:B------:R-:W-:Y:S01]  /*4cd0*/  UMOV UR14, 0x0 ;  /* 0x00000000000e7882 */ /* 0x000fe20000000000 */
[----:B------:R-:W-:Y:S01]  /*4ce0*/  UMOV UR15, 0x10000000 ;  /* 0x10000000000f7882 */ /* 0x000fe20000000000 */
[----:B------:R-:W-:Y:S01]  /*4cf0*/  @!UP1 UIADD3 UR48, UPT, UPT, UR6, 0x200, URZ ;  /* 0x0000020006309890 */ /* 0x000fe2000fffe0ff */
[----:B------:R-:W-:Y:S01]  /*4d00*/  @!P4 IMAD.MOV.U32 R0, RZ, RZ, 0x2000 ;  /* 0x00002000ff00c424 */ /* 0x000fe200078e00ff */
[----:B------:R-:W-:Y:S01]  /*4d10*/  UMOV UR52, UR36 ;  /* 0x0000002400347c82 */ /* 0x000fe20008000000 */
[----:B------:R-:W-:Y:S01]  /*4d20*/  @!UP1 UIADD3 UR10, UPT, UPT, UR50, 0x80, URZ ;  /* 0x00000080320a9890 */ /* 0x000fe2000fffe0ff */
[----:B------:R-:W-:Y:S01]  /*4d30*/  @!P4 IADD3 R9, P0, PT, R32, 0x580, RZ ;  /* 0x000005802009c810 */ /* 0x000fe20007f1e0ff */
[----:B------:R-:W-:Y:S01]  /*4d40*/  UMOV UR11, UR51 ;  /* 0x00000033000b7c82 */ /* 0x000fe20008000000 */
[----:B------:R-:W-:Y:S01]  /*4d50*/  UMOV UR12, UR36 ;  /* 0x00000024000c7c82 */ /* 0x000fe20008000000 */
[----:B------:R-:W-:Y:S01]  /*4d60*/  IMAD.U32 R10, RZ, RZ, UR9 ;  /* 0x00000009ff0a7e24 */ /* 0x000fe2000f8e00ff */
[----:B------:R-:W-:Y:S01]  /*4d70*/  UMOV UR9, UR49 ;  /* 0x0000003100097c82 */ /* 0x000fe20008000000 */
[----:B------:R-:W-:Y:S01]  /*4d80*/  IMAD.U32 R11, RZ, RZ, UR8 ;  /* 0x00000008ff0b7e24 */ /* 0x000fe2000f8e00ff */
[----:B------:R-:W-:Y:S02]  /*4d90*/  @!UP1 UIADD3 UR8, UPT, UPT, UR6, 0x1200, URZ ;  /* 0x0000120006089890 */ /* 0x000fe4000fffe0ff */
[----:B------:R-:W-:Y:S01]  /*4da0*/  @!P4 R2UR UR16, R10 ;  /* 0x000000000a10c2ca */ /* 0x000fe200000e0000 */
[----:B------:R-:W-:Y:S01]  /*4db0*/  VOTEU.ALL UP1, P4 ;  /* 0x0000000000ff7886 */ /* 0x000fe20002020000 */
[----:B------:R-:W-:Y:S01]  /*4dc0*/  @!P4 R2UR UR17, R11 ;  /* 0x000000000b11c2ca */ /* 0x000fe200000e0000 */
[----:B------:R-:W-:Y:S11]  /*4dd0*/  UPRMT UR21, UR37, 0x654, UR49 ;  /* 0x0000065425157896 */ /* 0x000ff60008000031 */
[----:B------:R-:W-:Y:S01]  /*4de0*/  @!UPT UIADD3 URZ, UPT, UPT, URZ, URZ, URZ ;  /* 0x000000fffffff290 */ /* 0x000fe2000fffe0ff */
[----:B------:R2:W-:Y:S01]  /*4df0*/  @!UP2 UTMALDG.3D [UR48], [UR16], desc[UR14] ;  /* 0x00000e301000a5b4 */ /* 0x0005e20008011000 */
[----:B------:R2:W-:Y:S01]  /*4e00*/  @!UP1 UTMALDG.3D [UR8], [UR16], desc[UR14] ;  /* 0x00000e08100095b4 */ /* 0x0005e20008011000 */
[----:B------:R4:W-:Y:S01]  /*4e10*/  @!P4 SYNCS.ARRIVE.TRANS64.RED.A0TR RZ, [UR6+0x40], R0 ;  /* 0x00004000ffffc9a7 */ /* 0x0009e20008300406 */
[----:B------:R-:W-:Y:S01]  /*4e20*/  SYNCS.ARRIVE.TRANS64.RED.A1T0 RZ, [UR21], RZ ;  /* 0x000000ffffff79a7 */ /* 0x000fe20008100415 */
[----:B----4-:R-:W-:Y:S01]  /*4e30*/  @!P4 IMAD.X R0, RZ, RZ, R33, P0 ;  /* 0x000000ffff00c224 */ /* 0x010fe200000e0621 */
[----:B------:R-:W4:Y:S02]  /*4e40*/  SYNCS.PHASECHK.TRANS64.TRYWAIT P2, [UR6+0x68], R12 ;  /* 0x0000680cff0075a7 */ /* 0x000f240008041106 */
[----:B--2-4-:R-:W-:Y:S05]  /*4e50*/  @!P2 BRA `(.L_x_93) ;  /* 0x00000078001ca947 */ /* 0x014fea0003800000 */
.L_x_220:
        /* <DEDUP_REMOVED lines=8> */
[----:B------:R-:W-:Y:S01]  /*4ee0*/  @!UP1 UIADD3 UR40, UPT, UPT, UR6, 0x2200, URZ ;  /* 0x0000220006289890 */ /* 0x000fe2000fffe0ff */
[----:B------:R-:W-:Y:S01]  /*4ef0*/  @!P4 IADD3 R9, P0, PT, R32, 0x580, RZ ;  /* 0x000005802009c810 */ /* 0x000fe20007f1e0ff */
[----:B------:R-:W-:Y:S01]  /*4f00*/  UMOV UR43, UR51 ;  /* 0x00000033002b7c82 */ /* 0x000fe20008000000 */
[----:B------:R-:W-:Y:S01]  /*4f10*/  UMOV UR44, UR36 ;  /* 0x00000024002c7c82 */ /* 0x000fe20008000000 */
[----:B------:R-:W-:Y:S01]  /*4f20*/  @!UP1 UIADD3 UR10, UPT, UPT, UR50, 0x90, URZ ;  /* 0x00000090320a9890 */ /* 0x000fe2000fffe0ff */
[----:B------:R-:W-:Y:S01]  /*4f30*/  IMAD.U32 R10, RZ, RZ, UR9 ;  /* 0x00000009ff0a7e24 */ /* 0x000fe2000f8e00ff */
[----:B------:R-:W-:Y:S01]  /*4f40*/  UMOV UR9, UR41 ;  /* 0x0000002900097c82 */ /* 0x000fe20008000000 */
[----:B------:R-:W-:Y:S01]  /*4f50*/  IMAD.U32 R11, RZ, RZ, UR8 ;  /* 0x00000008ff0b7e24 */ /* 0x000fe2000f8e00ff */
[----:B------:R-:W-:Y:S02]  /*4f60*/  @!UP1 UIADD3 UR8, UPT, UPT, UR6, 0x3200, URZ ;  /* 0x0000320006089890 */ /* 0x000fe4000fffe0ff */
[----:B------:R-:W-:Y:S01]  /*4f70*/  @!P4 R2UR UR18, R10 ;  /* 0x000000000a12c2ca */ /* 0x000fe200000e0000 */
[----:B------:R-:W-:Y:S01]  /*4f80*/  VOTEU.ALL UP1, P4 ;  /* 0x0000000000ff7886 */ /* 0x000fe20002020000 */
[----:B------:R-:W-:Y:S01]  /*4f90*/  @!P4 R2UR UR19, R11 ;  /* 0x000000000b13c2ca */ /* 0x000fe200000e0000 */
[----:B------:R-:W-:Y:S01]  /*4fa0*/  UMOV UR11, UR51 ;  /* 0x00000033000b7c82 */ /* 0x000fe20008000000 */
[----:B------:R-:W-:Y:S01]  /*4fb0*/  UMOV UR12, UR36 ;  /* 0x00000024000c7c82 */ /* 0x000fe20008000000 */
[----:B------:R-:W-:Y:S10]  /*4fc0*/  UPRMT UR15, UR37, 0x654, UR41 ;  /* 0x00000654250f7896 */ /* 0x000ff40008000029 */
[----:B------:R2:W-:Y:S01]  /*4fd0*/  @!UP2 UTMALDG.3D [UR40], [UR18], desc[UR16] ;  /* 0x000010281200a5b4 */ /* 0x0005e20008011000 */
[----:B------:R2:W-:Y:S01]  /*4fe0*/  @!UP1 UTMALDG.3D [UR8], [UR18], desc[UR16] ;  /* 0x00001008120095b4 */ /* 0x0005e20008011000 */
[----:B------:R4:W-:Y:S01]  /*4ff0*/  @!P4 SYNCS.ARRIVE.TRANS64.RED.A0TR RZ, [UR6+0x48], R0 ;  /* 0x00004800ffffc9a7 */ /* 0x0009e20008300406 */
[----:B------:R-:W-:Y:S01]  /*5000*/  SYNCS.ARRIVE.TRANS64.RED.A1T0 RZ, [UR15], RZ ;  /* 0x000000ffffff79a7 */ /* 0x000fe2000810040f */
[----:B----4-:R-:W-:Y:S01]  /*5010*/  @!P4 IMAD.X R0, RZ, RZ, R33, P0 ;  /* 0x000000ffff00c224 */ /* 0x010fe200000e0621 */
[----:B------:R-:W4:Y:S02]  /*5020*/  SYNCS.PHASECHK.TRANS64.TRYWAIT P2, [UR6+0x70], R12 ;  /* 0x0000700cff0075a7 */ /* 0x000f240008041106 */
[----:B--2-4-:R-:W-:Y:S05]  /*5030*/  @!P2 BRA `(.L_x_94) ;  /* 0x0000007400bca947 */ /* 0x014fea0003800000 */
.L_x_222:
        /* <DEDUP_REMOVED lines=11> */
[----:B------:R-:W-:Y:S02]  /*50f0*/  @!UP1 UIADD3 UR10, UPT, UPT, UR50, 0xa0, URZ ;  /* 0x000000a0320a9890 */ /* 0x000fe4000fffe0ff */
        /* <DEDUP_REMOVED lines=17> */
.L_x_224:
        /* <DEDUP_REMOVED lines=9> */
[----:B------:R-:W-:Y:S01]  /*52a0*/  SHF.L.U32 R20, RZ, 0x1f, RZ ;  /* 0x0000001fff147819 */ /* 0x000fe200000006ff */
[----:B------:R-:W-:Y:S01]  /*52b0*/  UMOV UR27, UR51 ;  /* 0x00000033001b7c82 */ /* 0x000fe20008000000 */
[----:B------:R-:W-:Y:S01]  /*52c0*/  UMOV UR28, UR36 ;  /* 0x00000024001c7c82 */ /* 0x000fe20008000000 */
[----:B------:R-:W-:Y:S01]  /*52d0*/  @!UP1 UIADD3 UR10, UPT, UPT, UR50, 0xb0, URZ ;  /* 0x000000b0320a9890 */ /* 0x000fe2000fffe0ff */
[----:B------:R-:W-:Y:S01]  /*52e0*/  IMAD.U32 R10, RZ, RZ, UR9 ;  /* 0x00000009ff0a7e24 */ /* 0x000fe2000f8e00ff */
[----:B------:R-:W-:Y:S01]  /*52f0*/  UMOV UR9, UR25 ;  /* 0x0000001900097c82 */ /* 0x000fe20008000000 */
[----:B------:R-:W-:Y:S01]  /*5300*/  IMAD.U32 R11, RZ, RZ, UR8 ;  /* 0x00000008ff0b7e24 */ /* 0x000fe2000f8e00ff */
[----:B------:R-:W-:Y:S01]  /*5310*/  @!UP1 UIADD3 UR8, UPT, UPT, UR6, 0x7200, URZ ;  /* 0x0000720006089890 */ /* 0x000fe2000fffe0ff */
[----:B------:R-:W-:Y:S01]  /*5320*/  @!P4 IADD3 R9, P0, PT, R32, 0x580, RZ ;  /* 0x000005802009c810 */ /* 0x000fe20007f1e0ff */
[----:B------:R-:W-:Y:S01]  /*5330*/  VOTEU.ALL UP1, P4 ;  /* 0x0000000000ff7886 */ /* 0x000fe20002020000 */
[----:B------:R-:W-:Y:S01]  /*5340*/  @!P4 R2UR UR18, R10 ;  /* 0x000000000a12c2ca */ /* 0x000fe200000e0000 */
[----:B------:R-:W-:Y:S01]  /*5350*/  UMOV UR11, UR51 ;  /* 0x00000033000b7c82 */ /* 0x000fe20008000000 */
[----:B------:R-:W-:Y:S01]  /*5360*/  @!P4 R2UR UR19, R11 ;  /* 0x000000000b13c2ca */ /* 0x000fe200000e0000 */
[----:B------:R-:W-:Y:S01]  /*5370*/  UMOV UR12, UR36 ;  /* 0x00000024000c7c82 */ /* 0x000fe20008000000 */
[----:B------:R-:W-:Y:S11]  /*5380*/  UPRMT UR13, UR37, 0x654, UR25 ;  /* 0x00000654250d7896 */ /* 0x000ff60008000019 */
[----:B------:R2:W-:Y:S01]  /*5390*/  @!UP2 UTMALDG.3D [UR24], [UR18], desc[UR16] ;  /* 0x000010181200a5b4 */ /* 0x0005e20008011000 */
[----:B------:R2:W-:Y:S01]  /*53a0*/  @!UP1 UTMALDG.3D [UR8], [UR18], desc[UR16] ;  /* 0x00001008120095b4 */ /* 0x0005e20008011000 */
[----:B------:R4:W-:Y:S01]  /*53b0*/  @!P4 SYNCS.ARRIVE.TRANS64.RED.A0TR RZ, [UR6+0x58], R0 ;  /* 0x00005800ffffc9a7 */ /* 0x0009e20008300406 */
[----:B------:R-:W-:Y:S01]  /*53c0*/  SYNCS.ARRIVE.TRANS64.RED.A1T0 RZ, [UR13], RZ ;  /* 0x000000ffffff79a7 */ /* 0x000fe2000810040d */
[----:B----4-:R-:W-:Y:S01]  /*53d0*/  @!P4 IMAD.X R0, RZ, RZ, R33, P0 ;  /* 0x000000ffff00c224 */ /* 0x010fe200000e0621 */
[----:B------:R-:W4:Y:S02]  /*53e0*/  SYNCS.PHASECHK.TRANS64.TRYWAIT P2, [UR6+0x60], R20 ;  /* 0x00006014ff0075a7 */ /* 0x000f240008041106 */
[----:B--2-4-:R-:W-:Y:S05]  /*53f0*/  @!P2 BRA `(.L_x_96) ;  /* 0x0000007000fca947 */ /* 0x014fea0003800000 */
.L_x_226:
        /* <DEDUP_REMOVED lines=12> */
[----:B------:R-:W-:Y:S01]  /*54c0*/  UMOV UR20, UR36 ;  /* 0x0000002400147c82 */ /* 0x000fe20008000000 */
[----:B------:R-:W-:Y:S01]  /*54d0*/  IMAD.U32 R10, RZ, RZ, UR9 ;  /* 0x00000009ff0a7e24 */ /* 0x000fe2000f8e00ff */
[----:B------:R-:W-:Y:S01]  /*54e0*/  @!UP1 UIADD3 UR10, UPT, UPT, UR50, 0xc0, URZ ;  /* 0x000000c0320a9890 */ /* 0x000fe2000fffe0ff */
[----:B------:R-:W-:Y:S01]  /*54f0*/  IMAD.U32 R11, RZ, RZ, UR8 ;  /* 0x00000008ff0b7e24 */ /* 0x000fe2000f8e00ff */
[----:B------:R-:W-:Y:S02]  /*5500*/  @!UP1 UIADD3 UR8, UPT, UPT, UR6, 0x1200, URZ ;  /* 0x0000120006089890 */ /* 0x000fe4000fffe0ff */
[----:B------:R-:W-:Y:S01]  /*5510*/  @!P4 R2UR UR26, R10 ;  /* 0x000000000a1ac2ca */ /* 0x000fe200000e0000 */
[----:B------:R-:W-:Y:S01]  /*5520*/  VOTEU.ALL UP1, P4 ;  /* 0x0000000000ff7886 */ /* 0x000fe20002020000 */
[----:B------:R-:W-:Y:S01]  /*5530*/  @!P4 R2UR UR27, R11 ;  /* 0x000000000b1bc2ca */ /* 0x000fe200000e0000 */
[----:B------:R-:W-:Y:S01]  /*5540*/  UMOV UR9, UR49 ;  /* 0x0000003100097c82 */ /* 0x000fe20008000000 */
[----:B------:R-:W-:Y:S01]  /*5550*/  UMOV UR11, UR51 ;  /* 0x00000033000b7c82 */ /* 0x000fe20008000000 */
[----:B------:R-:W-:Y:S10]  /*5560*/  UMOV UR12, UR36 ;  /* 0x00000024000c7c82 */ /* 0x000ff40008000000 */
[----:B------:R2:W-:Y:S01]  /*5570*/  @!UP2 UTMALDG.3D [UR16], [UR26], desc[UR22] ;  /* 0x000016101a00a5b4 */ /* 0x0005e20008011000 */
[----:B------:R2:W-:Y:S01]  /*5580*/  @!UP1 UTMALDG.3D [UR8], [UR26], desc[UR22] ;  /* 0x000016081a0095b4 */ /* 0x0005e20008011000 */
[----:B------:R4:W-:Y:S01]  /*5590*/  @!P4 SYNCS.ARRIVE.TRANS64.RED.A0TR RZ, [UR6+0x40], R0 ;  /* 0x00004000ffffc9a7 */ /* 0x0009e20008300406 */
[----:B------:R-:W-:Y:S01]  /*55a0*/  SYNCS.ARRIVE.TRANS64.RED.A1T0 RZ, [UR21], RZ ;  /* 0x000000ffffff79a7 */ /* 0x000fe20008100415 */
[----:B----4-:R-:W-:Y:S01]  /*55b0*/  @!P4 IMAD.X R0, RZ, RZ, R33, P0 ;  /* 0x000000ffff00c224 */ /* 0x010fe200000e0621 */
[----:B------:R-:W4:Y:S02]  /*55c0*/  SYNCS.PHASECHK.TRANS64.TRYWAIT P2, [UR6+0x68], R20 ;  /* 0x00006814ff0075a7 */ /* 0x000f240008041106 */
[----:B--2-4-:R-:W-:Y:S05]  /*55d0*/  @!P2 BRA `(.L_x_97) ;  /* 0x00000070009ca947 */ /* 0x014fea0003800000 */
.L_x_228:
        /* <DEDUP_REMOVED lines=16> */
[----:B------:R-:W-:Y:S01]  /*56e0*/  @!UP1 UIADD3 UR8, UPT, UPT, UR6, 0x3200, URZ ;  /* 0x0000320006089890 */ /* 0x000fe2000fffe0ff */
[----:B------:R-:W-:Y:S01]  /*56f0*/  @!P4 IMAD.X R21, RZ, RZ, R33, P0 ;  /* 0x000000ffff15c224 */ /* 0x000fe200000e0621 */
        /* <DEDUP_REMOVED lines=10> */
[----:B------:R-:W4:Y:S02]  /*57a0*/  SYNCS.PHASECHK.TRANS64.TRYWAIT P2, [UR6+0x70], R20 ;  /* 0x00007014ff0075a7 */ /* 0x000f240008041106 */
[----:B--2-4-:R-:W-:Y:S05]  /*57b0*/  @!P2 BRA `(.L_x_98) ;  /* 0x00000070003ca947 */ /* 0x014fea0003800000 */
.L_x_230:
[----:B------:R-:W2:Y:S01]  /*57c0*/  LDC.64 R14, c[0x0][0xb10] ;  /* 0x0002c400ff0e7b82 */ /* 0x000ea20000000a00 */
[----:B------:R-:W-:Y:S01]  /*57d0*/  @!P4 R2UR UR9, R34 ;  /* 0x000000002209c2ca */ /* 0x000fe200000e0000 */
[----:B------:R-:W-:Y:S01]  /*57e0*/  VOTEU.ALL UP1, P4 ;  /* 0x0000000000ff7886 */ /* 0x000fe20002020000 */
[----:B------:R-:W-:Y:S01]  /*57f0*/  @!P4 R2UR UR8, R21 ;  /* 0x000000001508c2ca */ /* 0x000fe200000e0000 */
[----:B------:R-:W-:Y:S01]  /*5800*/  VOTEU.ALL UP2, P4 ;  /* 0x0000000000ff7886 */ /* 0x000fe20002040000 */
[----:B------:R-:W-:Y:S03]  /*5810*/  UMOV UR22, 0x0 ;  /* 0x0000000000167882 */ /* 0x000fe60000000000 */
[----:B------:R-:W4:Y:S01]  /*5820*/  LDC.64 R10, c[0x0][0xb18] ;  /* 0x0002c600ff0a7b82 */ /* 0x000f220000000a00 */
[----:B------:R-:W-:Y:S01]  /*5830*/  @!UP1 UIADD3 UR18, UPT, UPT, UR50, 0x60, URZ ;  /* 0x0000006032129890 */ /* 0x000fe2000fffe0ff */
[----:B------:R-:W-:Y:S01]  /*5840*/  @!P4 IMAD.MOV.U32 R21, RZ, RZ, 0x2000 ;  /* 0x00002000ff15c424 */ /* 0x000fe200078e00ff */
[----:B------:R-:W-:Y:S01]  /*5850*/  @!UP1 UIADD3 UR16, UPT, UPT, UR6, 0x4200, URZ ;  /* 0x0000420006109890 */ /* 0x000fe2000fffe0ff */
[----:B------:R-:W-:Y:S01]  /*5860*/  @P3 SHF.R.U32.HI R24, RZ, 0x10, R29 ;  /* 0x00000010ff183819 */ /* 0x000fe2000001161d */
[----:B------:R-:W-:Y:S03]  /*5870*/  UMOV UR23, 0x10000000 ;  /* 0x1000000000177882 */ /* 0x000fe60000000000 */
[----:B------:R-:W5:Y:S01]  /*5880*/  @!P1 LDC R0, c[0x0][0xb20] ;  /* 0x0002c800ff009b82 */ /* 0x000f620000000800 */
[----:B------:R-:W-:Y:S01]  /*5890*/  UMOV UR17, UR33 ;  /* 0x0000002100117c82 */ /* 0x000fe20008000000 */
[----:B------:R-:W-:Y:S01]  /*58a0*/  IMAD.U32 R36, RZ, RZ, UR9 ;  /* 0x00000009ff247e24 */ /* 0x000fe2000f8e00ff */
[----:B------:R-:W-:Y:S05]  /*58b0*/  UMOV UR19, UR51 ;  /* 0x0000003300137c82 */ /* 0x000fea0008000000 */
[----:B-1----:R-:W1:Y:S01]  /*58c0*/  @!P1 LDC R3, c[0x0][0xb0c] ;  /* 0x0002c300ff039b82 */ /* 0x002e620000000800 */
[----:B------:R-:W-:Y:S01]  /*58d0*/  IMAD.U32 R37, RZ, RZ, UR8 ;  /* 0x00000008ff257e24 */ /* 0x000fe2000f8e00ff */
[----:B------:R-:W-:Y:S01]  /*58e0*/  UMOV UR20, UR36 ;  /* 0x0000002400147c82 */ /* 0x000fe20008000000 */
[----:B------:R-:W-:Y:S01]  /*58f0*/  @!P4 R2UR UR26, R36 ;  /* 0x00000000241ac2ca */ /* 0x000fe200000e0000 */
[----:B------:R-:W-:Y:S01]  /*5900*/  @!UP1 UIADD3 UR10, UPT, UPT, UR50, 0xe0, URZ ;  /* 0x000000e0320a9890 */ /* 0x000fe2000fffe0ff */
[----:B------:R-:W-:Y:S01]  /*5910*/  VIADD R27, R27, 0x1 ;  /* 0x000000011b1b7836 */ /* 0x000fe20000000000 */
[----:B------:R-:W-:Y:S01]  /*5920*/  @!P4 R2UR UR27, R37 ;  /* 0x00000000251bc2ca */ /* 0x000fe200000e0000 */
[----:B------:R-:W-:Y:S01]  /*5930*/  @!UP1 UIADD3 UR8, UPT, UPT, UR6, 0x5200, URZ ;  /* 0x0000520006089890 */ /* 0x000fe2000fffe0ff */
[----:B------:R-:W-:Y:S01]  /*5940*/  VOTEU.ALL UP1, P4 ;  /* 0x0000000000ff7886 */ /* 0x000fe20002020000 */
[----:B------:R-:W-:Y:S01]  /*5950*/  UMOV UR9, UR33 ;  /* 0x0000002100097c82 */ /* 0x000fe20008000000 */
[----:B------:R-:W-:Y:S01]  /*5960*/  UMOV UR11, UR51 ;  /* 0x00000033000b7c82 */ /* 0x000fe20008000000 */
[----:B------:R-:W-:Y:S08]  /*5970*/  UMOV UR12, UR36 ;  /* 0x00000024000c7c82 */ /* 0x000ff00008000000 */
[----:B------:R1:W-:Y:S02]  /*5980*/  @!UP2 UTMALDG.3D [UR16], [UR26], desc[UR22] ;  /* 0x000016101a00a5b4 */ /* 0x0003e40008011000 */
[----:B-1----:R-:W-:Y:S01]  /*5990*/  @!P1 ISETP.NE.AND P2, PT, R3, 0x1, PT ;  /* 0x000000010300980c */ /* 0x002fe20003f45270 */
[C---:B--2---:R-:W-:Y:S01]  /*59a0*/  @!P1 IMAD.HI.U32 R14, R13.reuse, R14, RZ ;  /* 0x0000000e0d0e9227 */ /* 0x044fe200078e00ff */
[----:B----4-:R-:W-:Y:S01]  /*59b0*/  @!P1 ISETP.NE.AND P0, PT, R10, 0x1, PT ;  /* 0x000000010a00980c */ /* 0x010fe20003f05270 */
[----:B------:R1:W-:Y:S01]  /*59c0*/  @!UP1 UTMALDG.3D [UR8], [UR26], desc[UR22] ;  /* 0x000016081a0095b4 */ /* 0x0003e20008011000 */
[----:B------:R1:W-:Y:S01]  /*59d0*/  @!P4 SYNCS.ARRIVE.TRANS64.RED.A0TR RZ, [UR6+0x50], R21 ;  /* 0x00005015ffffc9a7 */ /* 0x0003e20008300406 */
[C---:B------:R-:W-:Y:S01]  /*59e0*/  @!P1 IMAD.HI.U32 R11, R8.reuse, R11, RZ ;  /* 0x0000000b080b9227 */ /* 0x040fe200078e00ff */
[----:B------:R-:W-:Y:S04]  /*59f0*/  @!P1 SHF.R.U32.HI R14, RZ, R15, R14 ;  /* 0x0000000fff0e9219 */ /* 0x000fe8000001160e */
[----:B-----5:R-:W-:Y:S02]  /*5a00*/  @!P1 SHF.R.U32.HI R9, RZ, R0, R11 ;  /* 0x00000000ff099219 */ /* 0x020fe4000001160b */
[----:B------:R-:W-:Y:S02]  /*5a10*/  @!P1 SEL R14, R13, R14, !P2 ;  /* 0x0000000e0d0e9207 */ /* 0x000fe40005000000 */
[----:B------:R-:W-:Y:S05]  /*5a20*/  @!P1 SEL R9, R8, R9, !P0 ;  /* 0x0000000908099207 */ /* 0x000fea0004000000 */
[----:B------:R-:W-:Y:S01]  /*5a30*/  @!P1 IMAD.IADD R0, R9, 0x1, -R14 ;  /* 0x0000000109009824 */ /* 0x000fe200078e0a0e */
[----:B------:R-:W-:Y:S01]  /*5a40*/  SYNCS.ARRIVE.TRANS64.RED.A1T0 RZ, [UR14], RZ ;  /* 0x000000ffffff79a7 */ /* 0x000fe2000810040e */
[----:B------:R-:W-:Y:S02]  /*5a50*/  @!P1 IMAD.IADD R9, R14, 0x1, -R9 ;  /* 0x000000010e099824 */ /* 0x000fe400078e0a09 */
[----:B------:R-:W-:Y:S02]  /*5a60*/  @!P1 IMAD R13, R0, R3, R13 ;  /* 0x00000003000d9224 */ /* 0x000fe400078e020d */
[----:B------:R-:W-:Y:S01]  /*5a70*/  @!P1 IMAD R8, R9, R10, R8 ;  /* 0x0000000a09089224 */ /* 0x000fe200078e0208 */
[----:B------:R-:W2:Y:S02]  /*5a80*/  SYNCS.PHASECHK.TRANS64.TRYWAIT P5, [UR6+0x78], R20 ;  /* 0x00007814ff0075a7 */ /* 0x000ea400080a1106 */
[----:B-12---:R-:W-:Y:S05]  /*5a90*/  @!P5 BRA `(.L_x_99) ;  /* 0x0000006c009cd947 */ /* 0x006fea0003800000 */
.L_x_232:
[----:B-1----:R-:W-:Y:S01]  /*5aa0*/  @!P4 IADD3 R3, P0, PT, R32, 0x580, RZ ;  /* 0x000005802003c810 */ /* 0x002fe20007f1e0ff */
[----:B------:R-:W-:Y:S01]  /*5ab0*/  VOTEU.ALL UP1, P4 ;  /* 0x0000000000ff7886 */ /* 0x000fe20002020000 */
[----:B------:R-:W-:Y:S01]  /*5ac0*/  VOTEU.ALL UP2, P4 ;  /* 0x0000000000ff7886 */ /* 0x000fe20002040000 */
[----:B------:R-:W-:Y:S01]  /*5ad0*/  UMOV UR14, 0x0 ;  /* 0x00000000000e7882 */ /* 0x000fe20000000000 */
[----:B------:R-:W-:Y:S01]  /*5ae0*/  @!P4 R2UR UR9, R3 ;  /* 0x000000000309c2ca */ /* 0x000fe200000e0000 */
[----:B------:R-:W-:Y:S01]  /*5af0*/  @!P4 IMAD.X R0, RZ, RZ, R33, P0 ;  /* 0x000000ffff00c224 */ /* 0x000fe200000e0621 */
[----:B------:R-:W-:Y:S01]  /*5b00*/  @!UP1 UIADD3 UR18, UPT, UPT, UR50, 0x70, URZ ;  /* 0x0000007032129890 */ /* 0x000fe2000fffe0ff */
[----:B------:R-:W-:Y:S01]  /*5b10*/  ISETP.NE.AND P0, PT, R27, 0x2, PT ;  /* 0x000000021b00780c */ /* 0x000fe20003f05270 */
[----:B------:R-:W-:Y:S01]  /*5b20*/  @!UP1 UIADD3 UR16, UPT, UPT, UR6, 0x6200, URZ ;  /* 0x0000620006109890 */ /* 0x000fe2000fffe0ff */
[----:B------:R-:W-:Y:S01]  /*5b30*/  IMAD.IADD R20, R8, 0x1, R66 ;  /* 0x0000000108147824 */ /* 0x000fe200078e0242 */
[----:B------:R-:W-:Y:S01]  /*5b40*/  @!P4 R2UR UR8, R0 ;  /* 0x000000000008c2ca */ /* 0x000fe200000e0000 */
[----:B------:R-:W-:Y:S01]  /*5b50*/  UMOV UR15, 0x10000000 ;  /* 0x10000000000f7882 */ /* 0x000fe20000000000 */
[----:B------:R-:W-:Y:S01]  /*5b60*/  UMOV UR17, UR25 ;  /* 0x0000001900117c82 */ /* 0x000fe20008000000 */
[----:B------:R-:W-:Y:S01]  /*5b70*/  UMOV UR19, UR51 ;  /* 0x0000003300137c82 */ /* 0x000fe20008000000 */
[----:B------:R-:W-:Y:S01]  /*5b80*/  UMOV UR20, UR36 ;  /* 0x0000002400147c82 */ /* 0x000fe20008000000 */
[----:B------:R-:W-:Y:S01]  /*5b90*/  @!UP1 UIADD3 UR10, UPT, UPT, UR50, 0xf0, URZ ;  /* 0x000000f0320a9890 */ /* 0x000fe2000fffe0ff */
[----:B------:R-:W-:Y:S01]  /*5ba0*/  SEL R0, RZ, 0x1, P0 ;  /* 0x00000001ff007807 */ /* 0x000fe20000000000 */
[----:B------:R-:W-:Y:S01]  /*5bb0*/  IMAD.U32 R10, RZ, RZ, UR9 ;  /* 0x00000009ff0a7e24 */ /* 0x000fe2000f8e00ff */
[----:B------:R-:W-:Y:S01]  /*5bc0*/  UMOV UR9, UR25 ;  /* 0x0000001900097c82 */ /* 0x000fe20008000000 */
[----:B------:R-:W-:Y:S01]  /*5bd0*/  UMOV UR11, UR51 ;  /* 0x00000033000b7c82 */ /* 0x000fe20008000000 */
[----:B------:R-:W-:Y:S01]  /*5be0*/  UMOV UR12, UR36 ;  /* 0x00000024000c7c82 */ /* 0x000fe20008000000 */
[----:B------:R-:W-:Y:S01]  /*5bf0*/  @P3 R2UR UR36, R24 ;  /* 0x00000000182432ca */ /* 0x000fe200000e0000 */
[----:B------:R-:W-:Y:S01]  /*5c00*/  IMAD.IADD R21, R13, 0x1, R68 ;  /* 0x000000010d157824 */ /* 0x000fe200078e0244 */
[----:B------:R-:W-:Y:S01]  /*5c10*/  @!P4 R2UR UR22, R10 ;  /* 0x000000000a16c2ca */ /* 0x000fe200000e0000 */
[----:B------:R-:W-:Y:S01]  /*5c20*/  IMAD.U32 R11, RZ, RZ, UR8 ;  /* 0x00000008ff0b7e24 */ /* 0x000fe2000f8e00ff */
[----:B------:R-:W-:Y:S01]  /*5c30*/  @!UP1 UIADD3 UR8, UPT, UPT, UR6, 0x7200, URZ ;  /* 0x0000720006089890 */ /* 0x000fe2000fffe0ff */
[----:B------:R-:W-:Y:S01]  /*5c40*/  LOP3.LUT R25, R25, R0, RZ, 0x3c, !PT ;  /* 0x0000000019197212 */ /* 0x000fe200078e3cff */
[----:B------:R-:W-:Y:S01]  /*5c50*/  VOTEU.ALL UP1, P4 ;  /* 0x0000000000ff7886 */ /* 0x000fe20002020000 */
[----:B------:R-:W-:Y:S02]  /*5c60*/  SEL R27, R27, RZ, P0 ;  /* 0x000000ff1b1b7207 */ /* 0x000fe40000000000 */
[----:B------:R-:W-:Y:S11]  /*5c70*/  @!P4 R2UR UR23, R11 ;  /* 0x000000000b17c2ca */ /* 0x000ff600000e0000 */
[----:B------:R-:W-:Y:S02]  /*5c80*/  @!UPT UIADD3 URZ, UPT, UPT, URZ, URZ, URZ ;  /* 0x000000fffffff290 */ /* 0x000fe4000fffe0ff */
[----:B------:R2:W-:Y:S01]  /*5c90*/  @!UP2 UTMALDG.3D [UR16], [UR22], desc[UR14] ;  /* 0x00000e101600a5b4 */ /* 0x0005e20008011000 */
[----:B------:R2:W-:Y:S01]  /*5ca0*/  @!UP1 UTMALDG.3D [UR8], [UR22], desc[UR14] ;  /* 0x00000e08160095b4 */ /* 0x0005e20008011000 */
[----:B------:R2:W-:Y:S01]  /*5cb0*/  @!P4 SYNCS.ARRIVE.TRANS64.RED.A0TR RZ, [UR6+0x58], R23 ;  /* 0x00005817ffffc9a7 */ /* 0x0005e20008300406 */
[----:B------:R-:W-:Y:S01]  /*5cc0*/  UPLOP3.LUT UP1, UPT, UPT, UPT, UPT, 0x80, 0x8 ;  /* 0x000000000008789c */ /* 0x000fe20003f2f070 */
[----:B------:R-:W-:Y:S01]  /*5cd0*/  SYNCS.ARRIVE.TRANS64.RED.A1T0 RZ, [UR13], RZ ;  /* 0x000000ffffff79a7 */ /* 0x000fe2000810040d */
[----:B------:R-:W-:Y:S09]  /*5ce0*/  @P3 BRA `(.L_x_100) ;  /* 0xffffffe800483947 */ /* 0x000ff2000383ffff */
[----:B------:R-:W1:Y:S02]  /*5cf0*/  SYNCS.PHASECHK.TRANS64.TRYWAIT P0, [UR6+0x60], R12 ;  /* 0x0000600cff0075a7 */ /* 0x000e640008001106 */
[----:B-1----:R-:W-:Y:S05]  /*5d00*/  @!P0 BRA `(.L_x_101) ;  /* 0x0000006c00188947 */ /* 0x002fea0003800000 */
.L_x_234:
[----:B------:R-:W4:Y:S02]  /*5d10*/  SYNCS.PHASECHK.TRANS64.TRYWAIT P0, [UR6+0x68], R12 ;  /* 0x0000680cff0075a7 */ /* 0x000f240008001106 */
[----:B----4-:R-:W-:Y:S05]  /*5d20*/  @!P0 BRA `(.L_x_102) ;  /* 0x0000006c00288947 */ /* 0x010fea0003800000 */
.L_x_236:
[----:B------:R-:W4:Y:S01]  /*5d30*/  SYNCS.PHASECHK.TRANS64.TRYWAIT P0, [UR6+0x70], R12 ;  /* 0x0000700cff0075a7 */ /* 0x000f220008001106 */
[----:B------:R-:W-:Y:S01]  /*5d40*/  HFMA2 R0, -RZ, RZ, 0, 5.9604644775390625e-08 ;  /* 0x00000001ff007431 */ /* 0x000fe200000001ff */
[----:B----4-:R-:W-:Y:S06]  /*5d50*/  @!P0 BRA `(.L_x_103) ;  /* 0x0000006c00348947 */ /* 0x010fec0003800000 */
.L_x_238:
[----:B------:R-:W-:Y:S02]  /*5d60*/  MOV R2, UR6 ;  /* 0x0000000600027c02 */ /* 0x000fe40008000f00 */
[----:B-1----:R-:W-:-:S07]  /*5d70*/  SHF.L.U32 R3, R0, 0x1f, RZ ;  /* 0x0000001f00037819 */ /* 0x002fce00000006ff */
.L_x_104:
[----:B-1----:R1:W4:Y:S02]  /*5d80*/  SYNCS.PHASECHK.TRANS64.TRYWAIT P0, [R2+URZ+0x78], R3 ;  /* 0x00007803020075a7 */ /* 0x00232400080011ff */
[----:B----4-:R-:W-:Y:S05]  /*5d90*/  @!P0 NANOSLEEP.SYNCS 0x989680 ;  /* 0x009896800000895d */ /* 0x010fea0003900000 */
[----:B------:R-:W4:Y:S02]  /*5da0*/  @!P0 SYNCS.PHASECHK.TRANS64 P0, [R2+URZ+0x78], R3 ;  /* 0x00007803020085a7 */ /* 0x000f2400080010ff */
[----:B--2-4-:R-:W-:Y:S05]  /*5db0*/  @P0 EXIT ;  /* 0x000000000000094d */ /* 0x014fea0003800000 */
[----:B------:R-:W-:Y:S05]  /*5dc0*/  BRA `(.L_x_104) ;  /* 0xfffffffc00ec7947 */ /* 0x000fea000383ffff */
.L_x_85:
[----:B------:R-:W-:-:S06]  /*5dd0*/  UISETP.GE.AND UP1, UPT, UR10, 0x4, UPT ;  /* 0x000000040a00788c */ /* 0x000fcc000bf26270 */
[----:B------:R-:W-:-:S13]  /*5de0*/  PLOP3.LUT P0, PT, PT, PT, UP1, 0x80, 0x8 ;  /* 0x000000000008781c */ /* 0x000fda0003f0f018 */
[----:B------:R-:W-:Y:S05]  /*5df0*/  @!P0 EXIT ;  /* 0x000000000000894d */ /* 0x000fea0003800000 */
[----:B------:R-:W-:Y:S01]  /*5e00*/  BAR.SYNC.DEFER_BLOCKING 0x6, 0xa0 ;  /* 0x0182800000007b1d */ /* 0x000fe20000010000 */
[C---:B------:R-:W-:Y:S01]  /*5e10*/  IMAD.SHL.U32 R4, R80.reuse, 0x10, RZ ;  /* 0x0000001050047824 */ /* 0x040fe200078e00ff */
[C---:B------:R-:W-:Y:S01]  /*5e20*/  LOP3.LUT R81, R80.reuse, 0x60, RZ, 0xc0, !PT ;  /* 0x0000006050517812 */ /* 0x040fe200078ec0ff */
[C---:B------:R-:W-:Y:S01]  /*5e30*/  IMAD.SHL.U32 R3, R80.reuse, 0x2, RZ ;  /* 0x0000000250037824 */ /* 0x040fe200078e00ff */
[----:B------:R-:W-:Y:S01]  /*5e40*/  LOP3.LUT R78, R80, 0x2, RZ, 0xc0, !PT ;  /* 0x00000002504e7812 */ /* 0x000fe200078ec0ff */
[----:B------:R-:W-:Y:S01]  /*5e50*/  IMAD.SHL.U32 R5, R72, 0x200, RZ ;  /* 0x0000020048057824 */ /* 0x000fe200078e00ff */
[----:B------:R-:W-:Y:S02]  /*5e60*/  UMOV UR49, 0x400 ;  /* 0x0000040000317882 */ /* 0x000fe40000000000 */
[----:B------:R-:W1:Y:S01]  /*5e70*/  LDC R71, c[0x0][0x370] ;  /* 0x0000dc00ff477b82 */ /* 0x000e620000000800 */
[----:B------:R-:W-:Y:S01]  /*5e80*/  ULEA UR49, UR37, UR49, 0x18 ;  /* 0x0000003125317291 */ /* 0x000fe2000f8ec0ff */
[----:B------:R-:W-:Y:S01]  /*5e90*/  LOP3.LUT R2, R4, 0x590, RZ, 0xc0, !PT ;  /* 0x0000059004027812 */ /* 0x000fe200078ec0ff */
[----:B------:R-:W-:Y:S01]  /*5ea0*/  IMAD.U32 R33, R80, 0x10000, RZ ;  /* 0x0001000050217824 */ /* 0x000fe200078e00ff */
[----:B------:R-:W-:Y:S01]  /*5eb0*/  LOP3.LUT R4, R4, 0x60, RZ, 0xc0, !PT ;  /* 0x0000006004047812 */ /* 0x000fe200078ec0ff */
[----:B------:R-:W-:Y:S01]  /*5ec0*/  UIADD3 UR4, UPT, UPT, UR49, 0x200, URZ ;  /* 0x0000020031047890 */ /* 0x000fe2000fffe0ff */
[----:B------:R-:W-:Y:S01]  /*5ed0*/  LOP3.LUT R2, R2, 0x200, R5, 0xf8, !PT ;  /* 0x0000020002027812 */ /* 0x000fe200078ef805 */
[----:B------:R-:W-:Y:S01]  /*5ee0*/  IMAD.MOV.U32 R30, RZ, RZ, RZ ;  /* 0x000000ffff1e7224 */ /* 0x000fe200078e00ff */
[----:B------:R-:W2:Y:S01]  /*5ef0*/  LDC R28, c[0x0][0xb0c] ;  /* 0x0002c300ff1c7b82 */ /* 0x000ea20000000800 */
[----:B------:R-:W-:Y:S01]  /*5f00*/  LOP3.LUT R3, R4, 0xc, R3, 0xf8, !PT ;  /* 0x0000000c04037812 */ /* 0x000fe200078ef803 */
[----:B------:R-:W-:Y:S01]  /*5f10*/  IMAD.MOV.U32 R76, RZ, RZ, RZ ;  /* 0x000000ffff4c7224 */ /* 0x000fe200078e00ff */
[----:B------:R-:W-:Y:S01]  /*5f20*/  SHF.L.U32 R4, R72, 0x15, RZ ;  /* 0x0000001548047819 */ /* 0x000fe200000006ff */
[----:B------:R-:W-:Y:S01]  /*5f30*/  IMAD.U32 R73, RZ, RZ, UR4 ;  /* 0x00000004ff497e24 */ /* 0x000fe2000f8e00ff */
[----:B------:R-:W-:Y:S01]  /*5f40*/  LOP3.LUT R2, R2, R3, RZ, 0xfc, !PT ;  /* 0x0000000302027212 */ /* 0x000fe200078efcff */
[----:B------:R-:W-:Y:S01]  /*5f50*/  IMAD.MOV.U32 R75, RZ, RZ, RZ ;  /* 0x000000ffff4b7224 */ /* 0x000fe200078e00ff */
[----:B------:R-:W-:Y:S01]  /*5f60*/  LOP3.LUT R4, R4, 0x200000, RZ, 0xc0, !PT ;  /* 0x0020000004047812 */ /* 0x000fe200078ec0ff */
[----:B------:R-:W3:Y:S01]  /*5f70*/  LDC R69, c[0x0][0xb20] ;  /* 0x0002c800ff457b82 */ /* 0x000ee20000000800 */
[----:B------:R-:W4:Y:S01]  /*5f80*/  LDS R0, [UR49+0x140] ;  /* 0x00014031ff007984 */ /* 0x000f220008000800 */
[----:B------:R-:W-:Y:S01]  /*5f90*/  LOP3.LUT R80, R80, 0x4, RZ, 0xc0, !PT ;  /* 0x0000000450507812 */ /* 0x000fe200078ec0ff */
[----:B------:R-:W1:Y:S01]  /*5fa0*/  LDCU.64 UR52, c[0x0][0x348] ;  /* 0x00006900ff3477ac */ /* 0x000e620008000a00 */
[----:B------:R-:W-:-:S02]  /*5fb0*/  LOP3.LUT R33, R4, 0x400000, R33, 0xf8, !PT ;  /* 0x0040000004217812 */ /* 0x000fc400078ef821 */
[----:B------:R-:W-:Y:S01]  /*5fc0*/  LEA R79, R2, R73, 0x2 ;  /* 0x00000049024f7211 */ /* 0x000fe200078e10ff */
[----:B------:R-:W1:Y:S01]  /*5fd0*/  LDCU.64 UR44, c[0x0][0x888] ;  /* 0x00011100ff2c77ac */ /* 0x000e620008000a00 */
[----:B------:R-:W1:Y:S01]  /*5fe0*/  LDC R27, c[0x0][0xb30] ;  /* 0x0002cc00ff1b7b82 */ /* 0x000e620000000800 */
[----:B------:R-:W-:Y:S02]  /*5ff0*/  MOV R84, RZ ;  /* 0x000000ff00547202 */ /* 0x000fe40000000f00 */
[--C-:B------:R-:W-:Y:S01]  /*6000*/  IMAD R78, R78, -0x10, R79.reuse ;  /* 0xfffffff04e4e7824 */ /* 0x100fe200078e024f */
[----:B------:R-:W1:Y:S01]  /*6010*/  LDCU.64 UR46, c[0x0][0x890] ;  /* 0x00011200ff2e77ac */ /* 0x000e620008000a00 */
[----:B------:R-:W-:-:S03]  /*6020*/  IMAD R77, R80, -0x10, R79 ;  /* 0xfffffff0504d7824 */ /* 0x000fc600078e024f */
[----:B------:R-:W1:Y:S01]  /*6030*/  LDC.64 R64, c[0x0][0xb10] ;  /* 0x0002c400ff407b82 */ /* 0x000e620000000a00 */
[----:B------:R-:W-:Y:S01]  /*6040*/  UMOV UR50, URZ ;  /* 0x000000ff00327c82 */ /* 0x000fe20008000000 */
[----:B------:R-:W-:-:S06]  /*6050*/  UMOV UR51, URZ ;  /* 0x000000ff00337c82 */ /* 0x000fcc0008000000 */
[----:B------:R-:W1:Y:S08]  /*6060*/  LDC.64 R24, c[0x0][0xb18] ;  /* 0x0002c600ff187b82 */ /* 0x000e700000000a00 */
[----:B------:R-:W1:Y:S08]  /*6070*/  LDC.64 R22, c[0x0][0xb28] ;  /* 0x0002ca00ff167b82 */ /* 0x000e700000000a00 */
[----:B------:R-:W1:Y:S01]  /*6080*/  LDC.64 R62, c[0x0][0x8b0] ;  /* 0x00022c00ff3e7b82 */ /* 0x000e620000000a00 */
[----:B----4-:R-:W-:-:S07]  /*6090*/  IMAD.IADD R33, R0, 0x1, R33 ;  /* 0x0000000100217824 */ /* 0x010fce00078e0221 */
[----:B------:R-:W4:Y:S08]  /*60a0*/  LDC.64 R60, c[0x0][0x8a8] ;  /* 0x00022a00ff3c7b82 */ /* 0x000f300000000a00 */
[----:B--23--:R-:W1:Y:S02]  /*60b0*/  LDC R70, c[0x0][0x374] ;  /* 0x0000dd00ff467b82 */ /* 0x00ce640000000800 */
.L_x_180:
[C---:B------:R-:W-:Y:S02]  /*60c0*/  LEA R0, R84.reuse, UR49, 0x3 ;  /* 0x0000003154007c11 */ /* 0x040fe4000f8e18ff */
[----:B------:R-:W-:Y:S02]  /*60d0*/  SHF.L.U32 R3, R75, 0x1f, RZ ;  /* 0x0000001f4b037819 */ /* 0x000fe400000006ff */
[----:B-1----:R-:W-:Y:S02]  /*60e0*/  LEA R16, R84, UR49, 0x4 ;  /* 0x0000003154107c11 */ /* 0x002fe4000f8e20ff */
[----:B------:R-:W2:Y:S02]  /*60f0*/  SYNCS.PHASECHK.TRANS64.TRYWAIT P0, [R0+URZ+0x90], R3 ;  /* 0x00009003000075a7 */ /* 0x000ea400080011ff */
[----:B--23--:R-:W-:Y:S05]  /*6100*/  @!P0 BRA `(.L_x_105) ;  /* 0x0000006800608947 */ /* 0x00cfea0003800000 */
.L_x_239:
[----:B------:R-:W3:Y:S01]  /*6110*/  LDC.64 R12, c[0x0][0xb10] ;  /* 0x0002c400ff0c7b82 */ /* 0x000ee20000000a00 */
[----:B------:R-:W4:Y:S01]  /*6120*/  LDS.128 R16, [R16+0x120] ;  /* 0x0001200010107984 */ /* 0x000f220000000c00 */
[----:B-1----:R-:W-:Y:S01]  /*6130*/  ISETP.NE.AND P1, PT, R27, 0x1, PT ;  /* 0x000000011b00780c */ /* 0x002fe20003f25270 */
[----:B--2---:R-:W-:Y:S01]  /*6140*/  VIADD R0, R0, 0xa0 ;  /* 0x000000a000007836 */ /* 0x004fe20000000000 */
[----:B------:R-:W-:Y:S04]  /*6150*/  ISETP.GE.AND P0, PT, R26, 0x1, PT ;  /* 0x000000011a00780c */ /* 0x000fe80003f06270 */
[----:B------:R-:W1:Y:S01]  /*6160*/  LDC.64 R10, c[0x0][0xb18] ;  /* 0x0002c600ff0a7b82 */ /* 0x000e620000000a00 */
[----:B------:R-:W-:Y:S01]  /*6170*/  PRMT R0, RZ, 0x654, R0 ;  /* 0x00000654ff007816 */ /* 0x000fe20000000000 */
[----:B------:R-:W-:Y:S01]  /*6180*/  @!PT LDS RZ, [RZ] ;  /* 0x00000000fffff984 */ /* 0x000fe20000000800 */
[----:B------:R-:W-:Y:S01]  /*6190*/  @!PT LDS RZ, [RZ] ;  /* 0x00000000fffff984 */ /* 0x000fe20000000800 */
[----:B------:R-:W-:Y:S01]  /*61a0*/  @!PT LDS RZ, [RZ] ;  /* 0x00000000fffff984 */ /* 0x000fe20000000800 */
[----:B------:R-:W-:Y:S01]  /*61b0*/  @!PT LDS RZ, [RZ] ;  /* 0x00000000fffff984 */ /* 0x000fe20000000800 */
[----:B------:R2:W-:Y:S06]  /*61c0*/  MEMBAR.ALL.CTA ;  /* 0x0000000000007992 */ /* 0x0005ec0000008000 */
[----:B--2---:R-:W2:Y:S01]  /*61d0*/  FENCE.VIEW.ASYNC.S ;  /* 0x00000000000073c6 */ /* 0x004ea20000000000 */
[----:B------:R-:W1:Y:S08]  /*61e0*/  @!P1 LDC R14, c[0x0][0xb20] ;  /* 0x0002c800ff0e9b82 */ /* 0x000e700000000800 */
[----:B------:R-:W1:Y:S01]  /*61f0*/  @!P1 LDC R9, c[0x0][0xb0c] ;  /* 0x0002c300ff099b82 */ /* 0x000e620000000800 */
[----:B--2---:R2:W-:Y:S01]  /*6200*/  SYNCS.ARRIVE.TRANS64.RED.A1T0 RZ, [R0+URZ], RZ ;  /* 0x000000ff00ff79a7 */ /* 0x0045e200081004ff */
[----:B----4-:R-:W-:Y:S04]  /*6210*/  LOP3.LUT P4, RZ, R18, 0x1, RZ, 0xc0, !PT ;  /* 0x0000000112ff7812 */ /* 0x010fe8000788c0ff */
[----:B------:R-:W-:Y:S09]  /*6220*/  P2R R82, PR, RZ, 0x10 ;  /* 0x00000010ff527803 */ /* 0x000ff20000000000 */
[----:B------:R-:W-:Y:S02]  /*6230*/  @P4 MOV R31, R16 ;  /* 0x00000010001f4202 */ /* 0x000fe40000000f00 */
[----:B------:R-:W-:Y:S01]  /*6240*/  @P4 LOP3.LUT R29, R17, 0xffff, RZ, 0xc0, !PT ;  /* 0x0000ffff111d4812 */ /* 0x000fe200078ec0ff */
[----:B--23--:R-:W-:Y:S06]  /*6250*/  @!P0 BRA `(.L_x_106) ;  /* 0x0000000000a48947 */ /* 0x00cfec0003800000 */
[----:B------:R-:W-:Y:S01]  /*6260*/  IMAD.HI.U32 R36, R70, R25, RZ ;  /* 0x0000001946247227 */ /* 0x000fe200078e00ff */
[----:B------:R-:W-:Y:S02]  /*6270*/  ISETP.NE.AND P0, PT, R24, 0x1, PT ;  /* 0x000000011800780c */ /* 0x000fe40003f05270 */
[----:B------:R-:W-:Y:S01]  /*6280*/  ISETP.NE.AND P2, PT, R26, 0x1, PT ;  /* 0x000000011a00780c */ /* 0x000fe20003f45270 */
[-C--:B------:R-:W-:Y:S01]  /*6290*/  IMAD.HI.U32 R34, R71, R64.reuse, RZ ;  /* 0x0000004047227227 */ /* 0x080fe200078e00ff */
[----:B------:R-:W-:Y:S02]  /*62a0*/  SHF.R.U32.HI R37, RZ, R69, R36 ;  /* 0x00000045ff257219 */ /* 0x000fe40000011624 */
[----:B------:R-:W-:Y:S01]  /*62b0*/  ISETP.NE.AND P3, PT, R28, 0x1, PT ;  /* 0x000000011c00780c */ /* 0x000fe20003f65270 */
[----:B------:R-:W-:Y:S01]  /*62c0*/  IMAD.HI.U32 R40, R29, R25, RZ ;  /* 0x000000191d287227 */ /* 0x000fe200078e00ff */
[----:B------:R-:W-:Y:S02]  /*62d0*/  SHF.R.U32.HI R34, RZ, R65, R34 ;  /* 0x00000041ff227219 */ /* 0x000fe40000011622 */
[----:B------:R-:W-:Y:S01]  /*62e0*/  SEL R3, R70, R37, !P0 ;  /* 0x0000002546037207 */ /* 0x000fe20004000000 */
[----:B------:R-:W-:Y:S01]  /*62f0*/  IMAD.HI.U32 R38, R31, R64, RZ ;  /* 0x000000401f267227 */ /* 0x000fe200078e00ff */
[----:B------:R-:W-:Y:S03]  /*6300*/  SEL R7, R71, R34, !P3 ;  /* 0x0000002247077207 */ /* 0x000fe60005800000 */
[-C--:B------:R-:W-:Y:S01]  /*6310*/  IMAD.HI.U32 R34, R3, R22.reuse, RZ ;  /* 0x0000001603227227 */ /* 0x080fe200078e00ff */
[----:B------:R-:W-:Y:S03]  /*6320*/  SHF.R.U32.HI R38, RZ, R65, R38 ;  /* 0x00000041ff267219 */ /* 0x000fe60000011626 */
[----:B------:R-:W-:Y:S01]  /*6330*/  IMAD.HI.U32 R36, R7, R22, RZ ;  /* 0x0000001607247227 */ /* 0x000fe200078e00ff */
[----:B------:R-:W-:Y:S02]  /*6340*/  @P2 SHF.R.U32.HI R3, RZ, R23, R34 ;  /* 0x00000017ff032219 */ /* 0x000fe40000011622 */
[----:B------:R-:W-:Y:S02]  /*6350*/  SHF.R.U32.HI R34, RZ, R69, R40 ;  /* 0x00000045ff227219 */ /* 0x000fe40000011628 */
[----:B------:R-:W-:Y:S01]  /*6360*/  @P2 SHF.R.U32.HI R7, RZ, R23, R36 ;  /* 0x00000017ff072219 */ /* 0x000fe20000011624 */
[C---:B------:R-:W-:Y:S01]  /*6370*/  IMAD R2, R26.reuse, R3, RZ ;  /* 0x000000031a027224 */ /* 0x040fe200078e02ff */
[----:B------:R-:W-:Y:S02]  /*6380*/  SEL R5, R29, R34, !P0 ;  /* 0x000000221d057207 */ /* 0x000fe40004000000 */
[----:B------:R-:W-:Y:S01]  /*6390*/  SEL R3, R31, R38, !P3 ;  /* 0x000000261f037207 */ /* 0x000fe20005800000 */
[----:B------:R-:W-:Y:S01]  /*63a0*/  IMAD R4, R26, R7, RZ ;  /* 0x000000071a047224 */ /* 0x000fe200078e02ff */
[C---:B------:R-:W-:Y:S01]  /*63b0*/  ISETP.GE.AND P0, PT, R5.reuse, R2, PT ;  /* 0x000000020500720c */ /* 0x040fe20003f06270 */
[----:B------:R-:W-:Y:S03]  /*63c0*/  IMAD.HI.U32 R6, R5, R22, RZ ;  /* 0x0000001605067227 */ /* 0x000fe600078e00ff */
[----:B------:R-:W-:Y:S01]  /*63d0*/  ISETP.GE.OR P0, PT, R3, R4, P0 ;  /* 0x000000040300720c */ /* 0x000fe20000706670 */
[----:B------:R-:W-:Y:S01]  /*63e0*/  IMAD.MOV R4, RZ, RZ, -R3 ;  /* 0x000000ffff047224 */ /* 0x000fe200078e0a03 */
[-C--:B------:R-:W-:Y:S03]  /*63f0*/  SHF.R.U32.HI R6, RZ, R23.reuse, R6 ;  /* 0x00000017ff067219 */ /* 0x080fe60000011606 */
[----:B------:R-:W-:Y:S01]  /*6400*/  IMAD R31, R28, R4, R31 ;  /* 0x000000041c1f7224 */ /* 0x000fe200078e021f */
[----:B------:R-:W-:Y:S05]  /*6410*/  SEL R15, R5, R6, !P2 ;  /* 0x00000006050f7207 */ /* 0x000fea0005000000 */
[----:B------:R-:W-:Y:S02]  /*6420*/  IMAD.MOV R6, RZ, RZ, -R15 ;  /* 0x000000ffff067224 */ /* 0x000fe400078e0a0f */
[C---:B------:R-:W-:Y:S04]  /*6430*/  @!P0 IMAD.HI.U32 R2, R3.reuse, R22, RZ ;  /* 0x0000001603028227 */ /* 0x040fe800078e00ff */
[----:B------:R-:W-:Y:S01]  /*6440*/  IMAD R6, R26, R6, R5 ;  /* 0x000000061a067224 */ /* 0x000fe200078e0205 */
[----:B------:R-:W-:Y:S04]  /*6450*/  @!P0 SHF.R.U32.HI R2, RZ, R23, R2 ;  /* 0x00000017ff028219 */ /* 0x000fe80000011602 */
[----:B------:R-:W-:Y:S02]  /*6460*/  @!P0 SEL R0, R3, R2, !P2 ;  /* 0x0000000203008207 */ /* 0x000fe40005000000 */
[----:B------:R-:W-:Y:S02]  /*6470*/  IADD3 R2, PT, PT, -R5, RZ, RZ ;  /* 0x000000ff05027210 */ /* 0x000fe40007ffe1ff */
[----:B------:R-:W-:Y:S01]  /*6480*/  @!P0 IADD3 R8, PT, PT, R15, -R0, RZ ;  /* 0x800000000f088210 */ /* 0x000fe20007ffe0ff */
[----:B------:R-:W-:Y:S02]  /*6490*/  @!P0 IMAD R0, R7, R6, R0 ;  /* 0x0000000607008224 */ /* 0x000fe400078e0200 */
[----:B------:R-:W-:Y:S02]  /*64a0*/  IMAD R29, R24, R2, R29 ;  /* 0x00000002181d7224 */ /* 0x000fe400078e021d */
[----:B------:R-:W-:Y:S02]  /*64b0*/  @!P0 IMAD R5, R8, R26, R3 ;  /* 0x0000001a08058224 */ /* 0x000fe400078e0203 */
[----:B------:R-:W-:Y:S04]  /*64c0*/  @!P0 IMAD.MOV.U32 R3, RZ, RZ, R0 ;  /* 0x000000ffff038224 */ /* 0x000fe800078e0000 */
[----:B------:R-:W-:Y:S02]  /*64d0*/  IMAD R31, R3, R28, R31 ;  /* 0x0000001c031f7224 */ /* 0x000fe400078e021f */
[----:B------:R-:W-:Y:S07]  /*64e0*/  IMAD R29, R5, R24, R29 ;  /* 0x00000018051d7224 */ /* 0x000fee00078e021d */
.L_x_106:
[----:B-1----:R-:W-:Y:S01]  /*64f0*/  @!P1 ISETP.NE.AND P0, PT, R10, 0x1, PT ;  /* 0x000000010a00980c */ /* 0x002fe20003f05270 */
[----:B------:R-:W-:Y:S01]  /*6500*/  @!P1 IMAD.HI.U32 R3, R29, R11, RZ ;  /* 0x0000000b1d039227 */ /* 0x000fe200078e00ff */
[----:B------:R-:W-:Y:S01]  /*6510*/  R2UR UR42, R21 ;  /* 0x00000000152a72ca */ /* 0x000fe200000e0000 */
[----:B------:R-:W-:Y:S01]  /*6520*/  BSSY.RECONVERGENT B6, `(.L_x_107) ;  /* 0x0000031000067945 */ /* 0x000fe20003800200 */
[----:B------:R-:W-:Y:S01]  /*6530*/  R2UR UR41, R20 ;  /* 0x00000000142972ca */ /* 0x000fe200000e0000 */
[----:B------:R-:W-:Y:S01]  /*6540*/  @!P1 IMAD.HI.U32 R0, R31, R12, RZ ;  /* 0x0000000c1f009227 */ /* 0x000fe200078e00ff */
[----:B------:R-:W-:Y:S02]  /*6550*/  @!P1 SHF.R.U32.HI R2, RZ, R14, R3 ;  /* 0x0000000eff029219 */ /* 0x000fe40000011603 */
[----:B------:R-:W-:Y:S01]  /*6560*/  @!P1 ISETP.NE.AND P2, PT, R9, 0x1, PT ;  /* 0x000000010900980c */ /* 0x000fe20003f45270 */
[----:B------:R-:W-:Y:S01]  /*6570*/  VIADD R84, R84, 0x1 ;  /* 0x0000000154547836 */ /* 0x000fe20000000000 */
[----:B------:R-:W-:Y:S02]  /*6580*/  @!P1 SEL R2, R29, R2, !P0 ;  /* 0x000000021d029207 */ /* 0x000fe40004000000 */
[----:B------:R-:W-:Y:S02]  /*6590*/  @!P1 SHF.R.U32.HI R0, RZ, R13, R0 ;  /* 0x0000000dff009219 */ /* 0x000fe40000011600 */
[----:B------:R-:W-:Y:S01]  /*65a0*/  LOP3.LUT P0, RZ, R73, 0x1b0, RZ, 0xc0, !PT ;  /* 0x000001b049ff7812 */ /* 0x000fe2000780c0ff */
[----:B------:R-:W-:Y:S01]  /*65b0*/  USHF.L.U32 UR42, UR42, 0x6, URZ ;  /* 0x000000062a2a7899 */ /* 0x000fe200080006ff */
[----:B------:R-:W-:Y:S01]  /*65c0*/  @!P1 SEL R3, R31, R0, !P2 ;  /* 0x000000001f039207 */ /* 0x000fe20005000000 */
[----:B------:R-:W-:Y:S01]  /*65d0*/  USHF.L.U32 UR41, UR41, 0x8, URZ ;  /* 0x0000000829297899 */ /* 0x000fe200080006ff */
[----:B------:R-:W-:Y:S03]  /*65e0*/  @P4 SHF.R.U32.HI R74, RZ, 0x10, R17 ;  /* 0x00000010ff4a4819 */ /* 0x000fe60000011611 */
[----:B------:R-:W-:Y:S02]  /*65f0*/  @!P1 IMAD.IADD R0, R2, 0x1, -R3 ;  /* 0x0000000102009824 */ /* 0x000fe400078e0a03 */
[----:B------:R-:W-:Y:S02]  /*6600*/  @!P1 IMAD.IADD R2, R3, 0x1, -R2 ;  /* 0x0000000103029824 */ /* 0x000fe400078e0a02 */
[----:B------:R-:W-:Y:S02]  /*6610*/  @!P1 IMAD R31, R0, R9, R31 ;  /* 0x00000009001f9224 */ /* 0x000fe400078e021f */
[----:B------:R-:W-:Y:S01]  /*6620*/  @!P1 IMAD R29, R2, R10, R29 ;  /* 0x0000000a021d9224 */ /* 0x000fe200078e021d */
[----:B------:R-:W-:Y:S06]  /*6630*/  @!P0 BRA `(.L_x_108) ;  /* 0x00000000007c8947 */ /* 0x000fec0003800000 */
[----:B------:R-:W1:Y:S01]  /*6640*/  LDCU.64 UR8, c[0x4][0x80] ;  /* 0x01001000ff0877ac */ /* 0x000e620008000a00 */
[----:B------:R-:W-:Y:S01]  /*6650*/  MOV R2, 0x0 ;  /* 0x0000000000027802 */ /* 0x000fe20000000f00 */
[----:B------:R-:W-:Y:S02]  /*6660*/  HFMA2 R12, -RZ, RZ, 0, 5.9604644775390625e-08 ;  /* 0x00000001ff0c7431 */ /* 0x000fe400000001ff */
[----:B------:R-:W-:Y:S01]  /*6670*/  IMAD.MOV.U32 R8, RZ, RZ, 0x70 ;  /* 0x00000070ff087424 */ /* 0x000fe200078e00ff */
[----:B------:R2:W3:Y:S01]  /*6680*/  LDC.64 R14, c[0x4][R2] ;  /* 0x01000000020e7b82 */ /* 0x0004e20000000a00 */
[----:B------:R-:W4:Y:S01]  /*6690*/  LDCU.64 UR6, c[0x4][0x88] ;  /* 0x01001100ff0677ac */ /* 0x000f220008000a00 */
[----:B------:R-:W-:Y:S01]  /*66a0*/  IMAD.MOV.U32 R13, RZ, RZ, RZ ;  /* 0x000000ffff0d7224 */ /* 0x000fe200078e00ff */
[----:B------:R-:W2:Y:S01]  /*66b0*/  LDCU.64 UR4, c[0x4][0x8] ;  /* 0x01000100ff0477ac */ /* 0x000ea20008000a00 */
[----:B-1----:R-:W-:Y:S01]  /*66c0*/  MOV R5, UR9 ;  /* 0x0000000900057c02 */ /* 0x002fe20008000f00 */
[----:B------:R-:W-:Y:S01]  /*66d0*/  IMAD.U32 R4, RZ, RZ, UR8 ;  /* 0x00000008ff047e24 */ /* 0x000fe2000f8e00ff */
[----:B----4-:R-:W-:Y:S01]  /*66e0*/  MOV R7, UR7 ;  /* 0x0000000700077c02 */ /* 0x010fe20008000f00 */
[----:B------:R-:W-:Y:S01]  /*66f0*/  IMAD.U32 R6, RZ, RZ, UR6 ;  /* 0x00000006ff067e24 */ /* 0x000fe2000f8e00ff */
[----:B--2---:R-:W-:Y:S01]  /*6700*/  MOV R11, UR5 ;  /* 0x00000005000b7c02 */ /* 0x004fe20008000f00 */
[----:B------:R-:W-:Y:S02]  /*6710*/  IMAD.U32 R10, RZ, RZ, UR4 ;  /* 0x00000004ff0a7e24 */ /* 0x000fe4000f8e00ff */
[----:B------:R-:W-:Y:S07]  /*6720*/  LEPC R20, `(.L_x_109) ;  /* 0x000000001014794e */ /* 0x000fee0000000000 */
[----:B---3-5:R-:W-:Y:S05]  /*6730*/  CALL.ABS.NOINC R14 ;  /* 0x000000000e007343 */ /* 0x028fea0003c00000 */
.L_x_109:
[----:B------:R-:W1:Y:S01]  /*6740*/  LDCU.64 UR8, c[0x4][0x80] ;  /* 0x01001000ff0877ac */ /* 0x000e620008000a00 */
[----:B------:R-:W2:Y:S01]  /*6750*/  LDC.64 R2, c[0x4][R2] ;  /* 0x0100000002027b82 */ /* 0x000ea20000000a00 */
[----:B------:R-:W-:Y:S02]  /*6760*/  HFMA2 R12, -RZ, RZ, 0, 5.9604644775390625e-08 ;  /* 0x00000001ff0c7431 */ /* 0x000fe400000001ff */
[----:B------:R-:W-:Y:S02]  /*6770*/  IMAD.MOV.U32 R8, RZ, RZ, 0x70 ;  /* 0x00000070ff087424 */ /* 0x000fe400078e00ff */
[----:B------:R-:W-:Y:S01]  /*6780*/  IMAD.MOV.U32 R13, RZ, RZ, RZ ;  /* 0x000000ffff0d7224 */ /* 0x000fe200078e00ff */
[----:B------:R-:W3:Y:S01]  /*6790*/  LDCU.64 UR6, c[0x4][0x88] ;  /* 0x01001100ff0677ac */ /* 0x000ee20008000a00 */
[----:B------:R-:W4:Y:S01]  /*67a0*/  LDCU.64 UR4, c[0x4][0x8] ;  /* 0x01000100ff0477ac */ /* 0x000f220008000a00 */
[----:B-1----:R-:W-:Y:S02]  /*67b0*/  MOV R4, UR8 ;  /* 0x0000000800047c02 */ /* 0x002fe40008000f00 */
[----:B------:R-:W-:Y:S02]  /*67c0*/  MOV R5, UR9 ;  /* 0x0000000900057c02 */ /* 0x000fe40008000f00 */
[----:B---3--:R-:W-:Y:S01]  /*67d0*/  MOV R7, UR7 ;  /* 0x0000000700077c02 */ /* 0x008fe20008000f00 */
[----:B------:R-:W-:Y:S01]  /*67e0*/  IMAD.U32 R6, RZ, RZ, UR6 ;  /* 0x00000006ff067e24 */ /* 0x000fe2000f8e00ff */
[----:B----4-:R-:W-:Y:S01]  /*67f0*/  MOV R11, UR5 ;  /* 0x00000005000b7c02 */ /* 0x010fe20008000f00 */
[----:B------:R-:W-:Y:S02]  /*6800*/  IMAD.U32 R10, RZ, RZ, UR4 ;  /* 0x00000004ff0a7e24 */ /* 0x000fe4000f8e00ff */
[----:B------:R-:W-:Y:S07]  /*6810*/  LEPC R20, `(.L_x_108) ;  /* 0x000000001014794e */ /* 0x000fee0000000000 */
[----:B--2---:R-:W-:Y:S05]  /*6820*/  CALL.ABS.NOINC R2 ;  /* 0x0000000002007343 */ /* 0x004fea0003c00000 */
.L_x_108:
[----:B------:R-:W-:Y:S05]  /*6830*/  BSYNC.RECONVERGENT B6 ;  /* 0x0000000000067941 */ /* 0x000fea0003800200 */
.L_x_107:
[----:B------:R-:W-:Y:S01]  /*6840*/  ISETP.NE.U32.AND P4, PT, R62, RZ, PT ;  /* 0x000000ff3e00720c */ /* 0x000fe20003f85070 */
[----:B------:R-:W-:Y:S01]  /*6850*/  UISETP.NE.AND UP2, UPT, UR48, URZ, UPT ;  /* 0x000000ff3000728c */ /* 0x000fe2000bf45270 */
[----:B------:R-:W-:Y:S01]  /*6860*/  ISETP.NE.U32.AND P2, PT, RZ, UR44, PT ;  /* 0x0000002cff007c0c */ /* 0x000fe2000bf45070 */
[----:B------:R-:W-:Y:S01]  /*6870*/  UISETP.NE.U32.AND UP1, UPT, UR46, URZ, UPT ;  /* 0x000000ff2e00728c */ /* 0x000fe2000bf25070 */
[----:B------:R-:W-:Y:S01]  /*6880*/  ISETP.NE.AND.EX P4, PT, R63, RZ, PT, P4 ;  /* 0x000000ff3f00720c */ /* 0x000fe20003f85340 */
[----:B------:R-:W-:Y:S01]  /*6890*/  UPLOP3.LUT UP0, UPT, UPT, UPT, UPT, 0x40, 0x4 ;  /* 0x000000000004789c */ /* 0x000fe20003f0e870 */
[----:B------:R-:W-:Y:S01]  /*68a0*/  ISETP.NE.AND.EX P2, PT, RZ, UR45, PT, P2 ;  /* 0x0000002dff007c0c */ /* 0x000fe2000bf45320 */
[----:B------:R-:W-:Y:S01]  /*68b0*/  UISETP.NE.AND.EX UP1, UPT, UR47, URZ, UPT, UP1 ;  /* 0x000000ff2f00728c */ /* 0x000fe2000bf25310 */
[----:B------:R-:W-:Y:S04]  /*68c0*/  PLOP3.LUT P1, PT, PT, PT, UP2, 0x80, 0x8 ;  /* 0x000000000008781c */ /* 0x000fe80003f2f028 */
[----:B------:R-:W-:Y:S06]  /*68d0*/  @UP2 UPLOP3.LUT UP0, UPT, UPT, UPT, UP1, 0x80, 0x8 ;  /* 0x000000000008289c */ /* 0x000fec0003f0f010 */
[----:B------:R-:W-:Y:S01]  /*68e0*/  PLOP3.LUT P0, PT, PT, PT, UP0, 0x80, 0x8 ;  /* 0x000000000008781c */ /* 0x000fe20003f0f008 */
[----:B------:R-:W-:Y:S01]  /*68f0*/  @!UPT UIADD3 URZ, UPT, UPT, URZ, URZ, URZ ;  /* 0x000000fffffff290 */ /* 0x000fe2000fffe0ff */
[----:B------:R-:W-:Y:S11]  /*6900*/  BRA.U !UP1, `(.L_x_110) ;  /* 0x0000000109387547 */ /* 0x000ff6000b800000 */
[----:B------:R-:W-:Y:S01]  /*6910*/  UISETP.NE.U32.AND UP0, UPT, UR44, URZ, UPT ;  /* 0x000000ff2c00728c */ /* 0x000fe2000bf05070 */
[----:B------:R-:W-:Y:S02]  /*6920*/  HFMA2 R0, -RZ, RZ, 0, 5.9604644775390625e-08 ;  /* 0x00000001ff007431 */ /* 0x000fe400000001ff */
[----:B------:R-:W-:Y:S01]  /*6930*/  IMAD.MOV.U32 R67, RZ, RZ, 0x1 ;  /* 0x00000001ff437424 */ /* 0x000fe200078e00ff */
[----:B------:R-:W-:Y:S06]  /*6940*/  UISETP.NE.AND.EX UP0, UPT, UR45, URZ, UPT, UP0 ;  /* 0x000000ff2d00728c */ /* 0x000fec000bf05300 */
[----:B------:R-:W-:Y:S05]  /*6950*/  PLOP3.LUT P3, PT, PT, PT, UP0, 0x80, 0x8 ;  /* 0x000000000008781c */ /* 0x000fea0003f6f008 */
[----:B------:R-:W1:Y:S01]  /*6960*/  @UP0 LDCU.64 UR6, c[0x0][0x888] ;  /* 0x00011100ff0607ac */ /* 0x000e620008000a00 */
[----:B------:R-:W-:Y:S07]  /*6970*/  @UP0 UIMAD UR4, UR36, UR46, URZ ;  /* 0x0000002e240402a4 */ /* 0x000fee000f8e02ff */
[----:B------:R-:W-:Y:S01]  /*6980*/  @!P3 PRMT R67, R0, 0x7610, R67 ;  /* 0x000076100043b816 */ /* 0x000fe20000000043 */
[----:B-1----:R-:W-:Y:S03]  /*6990*/  @UP0 UIMAD.WIDE UR6, UR4, 0x4, UR6 ;  /* 0x00000004040608a5 */ /* 0x002fe6000f8e0206 */
[----:B------:R-:W1:Y:S03]  /*69a0*/  @!UP0 LDCU UR4, c[0x0][0x880] ;  /* 0x00011000ff0487ac */ /* 0x000e660008000800 */
[----:B------:R-:W-:Y:S01]  /*69b0*/  IMAD.U32 R2, RZ, RZ, UR6 ;  /* 0x00000006ff027e24 */ /* 0x000fe2000f8e00ff */
[----:B------:R-:W-:Y:S05]  /*69c0*/  MOV R3, UR7 ;  /* 0x0000000700037c02 */ /* 0x000fea0008000f00 */
[----:B-----5:R2:W5:Y:S02]  /*69d0*/  @P3 LDG.E R35, desc[UR38][R2.64] ;  /* 0x0000002602233981 */ /* 0x020564000c1e1900 */
[----:B-12---:R-:W-:Y:S02]  /*69e0*/  @!P3 IMAD.U32 R35, RZ, RZ, UR4 ;  /* 0x00000004ff23be24 */ /* 0x006fe4000f8e00ff */
.L_x_110:
[----:B------:R-:W-:Y:S05]  /*69f0*/  @!P4 BRA `(.L_x_111) ;  /* 0x000000000020c947 */ /* 0x000fea0003800000 */
[----:B------:R-:W-:Y:S04]  /*6a00*/  ISETP.NE.U32.AND P3, PT, R60, RZ, PT ;  /* 0x000000ff3c00720c */ /* 0x000fe80003f65070 */
[----:B------:R-:W-:Y:S11]  /*6a10*/  ISETP.NE.AND.EX P3, PT, R61, RZ, PT, P3 ;  /* 0x000000ff3d00720c */ /* 0x000ff60003f65330 */
[----:B------:R-:W-:Y:S02]  /*6a20*/  @!UPT UIADD3 URZ, UPT, UPT, URZ, URZ, URZ ;  /* 0x000000fffffff290 */ /* 0x000fe4000fffe0ff */
[----:B------:R-:W1:Y:S01]  /*6a30*/  @P3 LDC.64 R2, c[0x0][0x8a8] ;  /* 0x00022a00ff023b82 */ /* 0x000e620000000a00 */
[----:B------:R-:W-:Y:S04]  /*6a40*/  @P3 IMAD R0, R62, UR36, RZ ;  /* 0x000000243e003c24 */ /* 0x000fe8000f8e02ff */
[----:B-1----:R-:W-:Y:S05]  /*6a50*/  @P3 IMAD.WIDE R2, R0, 0x4, R2 ;  /* 0x0000000400023825 */ /* 0x002fea00078e0202 */
[----:B-----5:R1:W5:Y:S02]  /*6a60*/  @P3 LDG.E R32, desc[UR38][R2.64] ;  /* 0x0000002602203981 */ /* 0x020364000c1e1900 */
[----:B-1----:R-:W2:Y:S02]  /*6a70*/  @!P3 LDC R32, c[0x0][0x8a0] ;  /* 0x00022800ff20bb82 */ /* 0x002ea40000000800 */
.L_x_111:
[----:B-----5:R-:W-:Y:S01]  /*6a80*/  FSETP.NEU.AND P3, PT, R35, RZ, PT ;  /* 0x000000ff2300720b */ /* 0x020fe20003f6d000 */
[----:B------:R-:W-:Y:S01]  /*6a90*/  BSSY B1, `(.L_x_112) ;  /* 0x0000038000017945 */ /* 0x000fe20003800000 */
[----:B------:R-:W-:Y:S01]  /*6aa0*/  SEL R3, RZ, 0xffffffff, P2 ;  /* 0xffffffffff037807 */ /* 0x000fe20001000000 */
[----:B------:R-:W-:Y:S01]  /*6ab0*/  IMAD.MOV.U32 R43, RZ, RZ, 0x1 ;  /* 0x00000001ff2b7424 */ /* 0x000fe200078e00ff */
[----:B------:R-:W-:Y:S01]  /*6ac0*/  @P1 LOP3.LUT P2, RZ, R67, 0xff, RZ, 0xc0, !PT ;  /* 0x000000ff43ff1812 */ /* 0x000fe2000784c0ff */
[----:B------:R-:W-:Y:S01]  /*6ad0*/  IMAD R34, R30, 0x80, R33 ;  /* 0x000000801e227824 */ /* 0x000fe200078e0221 */
[----:B------:R-:W-:Y:S01]  /*6ae0*/  @P1 SEL R2, RZ, 0xffffffff, P3 ;  /* 0xffffffffff021807 */ /* 0x000fe20001800000 */
[----:B------:R-:W-:Y:S01]  /*6af0*/  IMAD R85, R80, -0x10, R78 ;  /* 0xfffffff050557824 */ /* 0x000fe200078e024e */
[----:B------:R-:W-:Y:S01]  /*6b00*/  LEA R87, R30, UR49, 0x3 ;  /* 0x000000311e577c11 */ /* 0x000fe2000f8e18ff */
[----:B------:R-:W-:Y:S01]  /*6b10*/  IMAD.MOV.U32 R88, RZ, RZ, RZ ;  /* 0x000000ffff587224 */ /* 0x000fe200078e00ff */
[----:B------:R-:W-:Y:S02]  /*6b20*/  @P0 SEL R2, R3, R2, !P2 ;  /* 0x0000000203020207 */ /* 0x000fe40005000000 */
[----:B------:R-:W-:Y:S02]  /*6b30*/  CS2R R46, SRZ ;  /* 0x00000000002e7805 */ /* 0x000fe4000001ff00 */
[----:B------:R-:W-:Y:S02]  /*6b40*/  SHF.L.U32 R0, R76, 0x1f, RZ ;  /* 0x0000001f4c007819 */ /* 0x000fe400000006ff */
[----:B------:R-:W-:Y:S02]  /*6b50*/  CS2R R44, SRZ ;  /* 0x00000000002c7805 */ /* 0x000fe4000001ff00 */
[----:B------:R-:W-:Y:S02]  /*6b60*/  @P1 LOP3.LUT R2, R2, 0x1, RZ, 0xc0, !PT ;  /* 0x0000000102021812 */ /* 0x000fe400078ec0ff */
[----:B------:R-:W-:Y:S02]  /*6b70*/  CS2R R50, SRZ ;  /* 0x0000000000327805 */ /* 0x000fe4000001ff00 */
[----:B------:R-:W-:Y:S02]  /*6b80*/  PLOP3.LUT P2, PT, PT, PT, UP1, 0x80, 0x8 ;  /* 0x000000000008781c */ /* 0x000fe40003f4f018 */
[----:B------:R-:W-:Y:S02]  /*6b90*/  CS2R R48, SRZ ;  /* 0x0000000000307805 */ /* 0x000fe4000001ff00 */
[----:B------:R-:W-:Y:S02]  /*6ba0*/  ISETP.NE.U32.OR P5, PT, R2, 0x1, !P1 ;  /* 0x000000010200780c */ /* 0x000fe40004fa5470 */
[----:B------:R-:W-:Y:S02]  /*6bb0*/  CS2R R54, SRZ ;  /* 0x0000000000367805 */ /* 0x000fe4000001ff00 */
[----:B------:R-:W-:Y:S02]  /*6bc0*/  LOP3.LUT P4, R83, R67, 0xff, RZ, 0xc0, !PT ;  /* 0x000000ff43537812 */ /* 0x000fe4000788c0ff */
[----:B------:R-:W-:Y:S02]  /*6bd0*/  CS2R R52, SRZ ;  /* 0x0000000000347805 */ /* 0x000fe4000001ff00 */
[----:B------:R-:W-:Y:S02]  /*6be0*/  SEL R2, RZ, 0xffffffff, P3 ;  /* 0xffffffffff027807 */ /* 0x000fe40001800000 */
[----:B------:R-:W-:Y:S02]  /*6bf0*/  CS2R R58, SRZ ;  /* 0x00000000003a7805 */ /* 0x000fe4000001ff00 */
[----:B------:R-:W-:Y:S02]  /*6c00*/  P2R R86, PR, RZ, 0x20 ;  /* 0x00000020ff567803 */ /* 0x000fe40000000000 */
[----:B------:R-:W-:Y:S02]  /*6c10*/  CS2R R56, SRZ ;  /* 0x0000000000387805 */ /* 0x000fe4000001ff00 */
[----:B------:R-:W-:Y:S02]  /*6c20*/  @P2 SEL R2, R3, R2, !P4 ;  /* 0x0000000203022207 */ /* 0x000fe40006000000 */
[----:B------:R-:W-:Y:S02]  /*6c30*/  @P5 SHF.L.U32 R4, RZ, 0x1f, RZ ;  /* 0x0000001fff045819 */ /* 0x000fe400000006ff */
[----:B------:R-:W-:Y:S02]  /*6c40*/  LOP3.LUT R2, R2, 0x1, RZ, 0xc0, !PT ;  /* 0x0000000102027812 */ /* 0x000fe400078ec0ff */
[----:B------:R-:W1:Y:S02]  /*6c50*/  @P5 SYNCS.PHASECHK.TRANS64.TRYWAIT P1, [UR49+0x40], R4 ;  /* 0x00004004ff0055a7 */ /* 0x000e640008021131 */
[----:B------:R-:W-:Y:S04]  /*6c60*/  ISETP.NE.U32.AND P2, PT, R2, 0x1, PT ;  /* 0x000000010200780c */ /* 0x000fe80003f45070 */
[----:B------:R-:W-:Y:S01]  /*6c70*/  P2R R89, PR, RZ, 0x4 ;  /* 0x00000004ff597803 */ /* 0x000fe20000000000 */
[----:B------:R3:W4:Y:S01]  /*6c80*/  SYNCS.PHASECHK.TRANS64.TRYWAIT P0, [R87+URZ+0xb0], R0 ;  /* 0x0000b000570075a7 */ /* 0x00072200080011ff */
[----:B-1----:R-:W-:Y:S01]  /*6c90*/  @P5 SEL R43, RZ, 0x1, !P1 ;  /* 0x00000001ff2b5807 */ /* 0x002fe20004800000 */
[----:B---3--:R-:W-:Y:S06]  /*6ca0*/  @!P5 BRA `(.L_x_113) ;  /* 0x000000000058d947 */ /* 0x008fec0003800000 */
[----:B------:R-:W-:Y:S01]  /*6cb0*/  IMAD.MOV.U32 R47, RZ, RZ, RZ ;  /* 0x000000ffff2f7224 */ /* 0x000fe200078e00ff */
[----:B------:R-:W-:Y:S01]  /*6cc0*/  ISETP.NE.AND P1, PT, R43, RZ, PT ;  /* 0x000000ff2b00720c */ /* 0x000fe20003f25270 */
[----:B------:R-:W-:Y:S01]  /*6cd0*/  BSSY B0, `(.L_x_114) ;  /* 0x000000c000007945 */ /* 0x000fe20003800000 */
[----:B------:R-:W-:Y:S02]  /*6ce0*/  CS2R R58, SRZ ;  /* 0x00000000003a7805 */ /* 0x000fe4000001ff00 */
[----:B------:R-:W-:Y:S02]  /*6cf0*/  CS2R R56, SRZ ;  /* 0x0000000000387805 */ /* 0x000fe4000001ff00 */
[----:B------:R-:W-:Y:S02]  /*6d00*/  CS2R R54, SRZ ;  /* 0x0000000000367805 */ /* 0x000fe4000001ff00 */
[----:B------:R-:W-:Y:S02]  /*6d10*/  CS2R R52, SRZ ;  /* 0x0000000000347805 */ /* 0x000fe4000001ff00 */
[----:B------:R-:W-:Y:S02]  /*6d20*/  CS2R R50, SRZ ;  /* 0x0000000000327805 */ /* 0x000fe4000001ff00 */
[----:B------:R-:W-:Y:S02]  /*6d30*/  CS2R R48, SRZ ;  /* 0x0000000000307805 */ /* 0x000fe4000001ff00 */
[----:B------:R-:W-:Y:S01]  /*6d40*/  CS2R R44, SRZ ;  /* 0x00000000002c7805 */ /* 0x000fe2000001ff00 */
[----:B------:R-:W-:Y:S06]  /*6d50*/  @P1 BRA `(.L_x_115) ;  /* 0x00000000000c1947 */ /* 0x000fec0003800000 */
[----:B------:R-:W-:Y:S04]  /*6d60*/  SHF.L.U32 R3, RZ, 0x1f, RZ ;  /* 0x0000001fff037819 */ /* 0x000fe800000006ff */
[----:B------:R-:W1:Y:S02]  /*6d70*/  SYNCS.PHASECHK.TRANS64.TRYWAIT P1, [UR49+0x40], R3 ;  /* 0x00004003ff0075a7 */ /* 0x000e640008021131 */
[----:B-1----:R-:W-:Y:S05]  /*6d80*/  @!P1 BRA `(.L_x_116) ;  /* 0x0000005c00549947 */ /* 0x002fea0003800000 */
.L_x_115:
[----:B------:R-:W-:Y:S05]  /*6d90*/  BSYNC B0 ;  /* 0x0000000000007941 */ /* 0x000fea0003800000 */
.L_x_114:
[----:B------:R-:W-:Y:S01]  /*6da0*/  ISETP.NE.AND P1, PT, R89, RZ, PT ;  /* 0x000000ff5900720c */ /* 0x000fe20003f25270 */
[----:B------:R-:W-:Y:S11]  /*6db0*/  HFMA2 R88, -RZ, RZ, 0, 5.9604644775390625e-08 ;  /* 0x00000001ff587431 */ /* 0x000ff600000001ff */
[----:B------:R-:W-:Y:S01]  /*6dc0*/  @!UPT UIADD3 URZ, UPT, UPT, URZ, URZ, URZ ;  /* 0x000000fffffff290 */ /* 0x000fe2000fffe0ff */
[----:B------:R3:W1:Y:S04]  /*6dd0*/  @P1 LDS.128 R56, [R79] ;  /* 0x000000004f381984 */ /* 0x0006680000000c00 */
[----:B------:R3:W1:Y:S04]  /*6de0*/  @P1 LDS.128 R52, [R78+0x10] ;  /* 0x000010004e341984 */ /* 0x0006680000000c00 */
[----:B------:R3:W1:Y:S04]  /*6df0*/  @P1 LDS.128 R48, [R77+0x20] ;  /* 0x000020004d301984 */ /* 0x0006680000000c00 */
[----:B------:R3:W1:Y:S02]  /*6e00*/  @P1 LDS.128 R44, [R85+0x30] ;  /* 0x00003000552c1984 */ /* 0x0006640000000c00 */
.L_x_113:
[----:B------:R-:W-:Y:S05]  /*6e10*/  BSYNC B1 ;  /* 0x0000000000017941 */ /* 0x000fea0003800000 */
.L_x_112:
[----:B-1----:R-:W-:Y:S04]  /*6e20*/  SHF.R.U32.HI R3, RZ, 0x15, R34 ;  /* 0x00000015ff037819 */ /* 0x002fe80000011622 */
[----:B------:R-:W-:Y:S01]  /*6e30*/  LOP3.LUT P1, RZ, R3, 0x3, R72, 0x48, !PT ;  /* 0x0000000303ff7812 */ /* 0x000fe20007824848 */
[----:B------:R-:W-:Y:S01]  /*6e40*/  @!UPT UIADD3 URZ, UPT, UPT, URZ, URZ, URZ ;  /* 0x000000fffffff290 */ /* 0x000fe2000fffe0ff */
[----:B----4-:R-:W-:Y:S11]  /*6e50*/  @P0 BRA `(.L_x_117) ;  /* 0x0000000000080947 */ /* 0x010ff60003800000 */
[----:B------:R-:W1:Y:S02]  /*6e60*/  SYNCS.PHASECHK.TRANS64.TRYWAIT P0, [R87+URZ+0xb0], R0 ;  /* 0x0000b000570075a7 */ /* 0x000e6400080011ff */
[----:B-1----:R-:W-:Y:S05]  /*6e70*/  @!P0 BRA `(.L_x_118) ;  /* 0x0000005c00308947 */ /* 0x002fea0003800000 */
.L_x_117:
[----:B------:R-:W-:Y:S05]  /*6e80*/  @!P1 BRA `(.L_x_119) ;  /* 0x0000000000409947 */ /* 0x000fea0003800000 */
[----:B------:R-:W4:Y:S01]  /*6e90*/  LDCU.64 UR8, c[0x4][0x70] ;  /* 0x01000e00ff0877ac */ /* 0x000f220008000a00 */
[----:B------:R-:W-:Y:S01]  /*6ea0*/  MOV R3, 0x0 ;  /* 0x0000000000037802 */ /* 0x000fe20000000f00 */
[----:B------:R-:W-:Y:S02]  /*6eb0*/  HFMA2 R12, -RZ, RZ, 0, 5.9604644775390625e-08 ;  /* 0x00000001ff0c7431 */ /* 0x000fe400000001ff */
[----:B------:R-:W-:Y:S02]  /*6ec0*/  IMAD.MOV.U32 R8, RZ, RZ, 0x192 ;  /* 0x00000192ff087424 */ /* 0x000fe400078e00ff */
[----:B------:R-:W-:Y:S01]  /*6ed0*/  IMAD.MOV.U32 R13, RZ, RZ, RZ ;  /* 0x000000ffff0d7224 */ /* 0x000fe200078e00ff */
[----:B------:R-:W5:Y:S01]  /*6ee0*/  LDCU.64 UR6, c[0x4][0x78] ;  /* 0x01000f00ff0677ac */ /* 0x000f620008000a00 */
[----:B------:R-:W1:Y:S01]  /*6ef0*/  LDC.64 R2, c[0x4][R3] ;  /* 0x0100000003027b82 */ /* 0x000e620000000a00 */
[----:B------:R-:W2:Y:S01]  /*6f00*/  LDCU.64 UR4, c[0x4][0x10] ;  /* 0x01000200ff0477ac */ /* 0x000ea20008000a00 */
[----:B----4-:R-:W-:Y:S01]  /*6f10*/  MOV R5, UR9 ;  /* 0x0000000900057c02 */ /* 0x010fe20008000f00 */
[----:B------:R-:W-:Y:S01]  /*6f20*/  IMAD.U32 R4, RZ, RZ, UR8 ;  /* 0x00000008ff047e24 */ /* 0x000fe2000f8e00ff */
[----:B-----5:R-:W-:Y:S01]  /*6f30*/  MOV R7, UR7 ;  /* 0x0000000700077c02 */ /* 0x020fe20008000f00 */
[----:B------:R-:W-:Y:S01]  /*6f40*/  IMAD.U32 R6, RZ, RZ, UR6 ;  /* 0x00000006ff067e24 */ /* 0x000fe2000f8e00ff */
[----:B--2---:R-:W-:Y:S01]  /*6f50*/  MOV R11, UR5 ;  /* 0x00000005000b7c02 */ /* 0x004fe20008000f00 */
[----:B------:R-:W-:Y:S02]  /*6f60*/  IMAD.U32 R10, RZ, RZ, UR4 ;  /* 0x00000004ff0a7e24 */ /* 0x000fe4000f8e00ff */
[----:B------:R-:W-:Y:S07]  /*6f70*/  LEPC R20, `(.L_x_119) ;  /* 0x000000001014794e */ /* 0x000fee0000000000 */
[----:B-1-3--:R-:W-:Y:S05]  /*6f80*/  CALL.ABS.NOINC R2 ;  /* 0x0000000002007343 */ /* 0x00afea0003c00000 */
.L_x_119:
[----:B------:R-:W-:Y:S01]  /*6f90*/  LOP3.LUT R20, R56, 0xffffe000, RZ, 0xc0, !PT ;  /* 0xffffe00038147812 */ /* 0x000fe200078ec0ff */
[----:B------:R-:W-:Y:S05]  /*6fa0*/  WARPSYNC.ALL ;  /* 0x0000000000007948 */ /* 0x000fea0003800000 */
[----:B------:R-:W-:Y:S01]  /*6fb0*/  R2UR UR4, R34 ;  /* 0x00000000220472ca */ /* 0x000fe200000e0000 */
[----:B------:R-:W-:Y:S01]  /*6fc0*/  BSSY.RECONVERGENT B0, `(.L_x_120) ;  /* 0x000005c000007945 */ /* 0x000fe20003800200 */
[----:B------:R-:W-:Y:S02]  /*6fd0*/  LOP3.LUT R21, R57, 0xffffe000, RZ, 0xc0, !PT ;  /* 0xffffe00039157812 */ /* 0x000fe400078ec0ff */
[----:B------:R-:W-:Y:S02]  /*6fe0*/  LOP3.LUT R40, R58, 0xffffe000, RZ, 0xc0, !PT ;  /* 0xffffe0003a287812 */ /* 0x000fe400078ec0ff */
[----:B------:R-:W-:Y:S02]  /*6ff0*/  LOP3.LUT R41, R52, 0xffffe000, RZ, 0xc0, !PT ;  /* 0xffffe00034297812 */ /* 0x000fe400078ec0ff */
[----:B------:R-:W-:Y:S05]  /*7000*/  ISETP.NE.AND P0, PT, R81, RZ, PT ;  /* 0x000000ff5100720c */ /* 0x000fea0003f05270 */
[----:B------:R-:W1:Y:S02]  /*7010*/  LDTM.x16 R4, tmem[UR4] ;  /* 0x00000004000479ee */ /* 0x000e640008240000 */
[C---:B-12---:R-:W-:Y:S01]  /*7020*/  FMUL R0, R32.reuse, R4 ;  /* 0x0000000420007220 */ /* 0x046fe20000400000 */
[C---:B------:R-:W-:Y:S01]  /*7030*/  FMUL R2, R32.reuse, R5 ;  /* 0x0000000520027220 */ /* 0x040fe20000400000 */
[C---:B------:R-:W-:Y:S01]  /*7040*/  FMUL R3, R32.reuse, R6 ;  /* 0x0000000620037220 */ /* 0x040fe20000400000 */
[----:B------:R-:W-:Y:S01]  /*7050*/  FMUL R7, R32, R7 ;  /* 0x0000000720077220 */ /* 0x000fe20000400000 */
[----:B------:R-:W-:Y:S01]  /*7060*/  FFMA R36, R35, R20, R0 ;  /* 0x0000001423247223 */ /* 0x000fe20000000000 */
[----:B------:R-:W-:Y:S01]  /*7070*/  LOP3.LUT R20, R59, 0xffffe000, RZ, 0xc0, !PT ;  /* 0xffffe0003b147812 */ /* 0x000fe200078ec0ff */
[C---:B------:R-:W-:Y:S01]  /*7080*/  FFMA R37, R35.reuse, R21, R2 ;  /* 0x0000001523257223 */ /* 0x040fe20000000002 */
[----:B------:R-:W-:Y:S01]  /*7090*/  LOP3.LUT R21, R54, 0xffffe000, RZ, 0xc0, !PT ;  /* 0xffffe00036157812 */ /* 0x000fe200078ec0ff */
[----:B------:R-:W-:Y:S01]  /*70a0*/  FFMA R38, R35, R40, R3 ;  /* 0x0000002823267223 */ /* 0x000fe20000000003 */
[----:B------:R-:W-:Y:S01]  /*70b0*/  LOP3.LUT R40, R53, 0xffffe000, RZ, 0xc0, !PT ;  /* 0xffffe00035287812 */ /* 0x000fe200078ec0ff */
[----:B------:R-:W-:Y:S01]  /*70c0*/  FFMA R39, R35, R20, R7 ;  /* 0x0000001423277223 */ /* 0x000fe20000000007 */
[----:B------:R-:W-:Y:S01]  /*70d0*/  LOP3.LUT R20, R55, 0xffffe000, RZ, 0xc0, !PT ;  /* 0xffffe00037147812 */ /* 0x000fe200078ec0ff */
[C---:B------:R-:W-:Y:S01]  /*70e0*/  FMUL R4, R32.reuse, R8 ;  /* 0x0000000820047220 */ /* 0x040fe20000400000 */
[----:B------:R-:W-:Y:S01]  /*70f0*/  F2FP.TF32.F32.PACK_B R36, R36 ;  /* 0x00000024ff24723e */ /* 0x000fe200024050ff */
[C---:B------:R-:W-:Y:S01]  /*7100*/  FMUL R5, R32.reuse, R9 ;  /* 0x0000000920057220 */ /* 0x040fe20000400000 */
[----:B------:R-:W-:Y:S01]  /*7110*/  F2FP.TF32.F32.PACK_B R37, R37 ;  /* 0x00000025ff25723e */ /* 0x000fe200024050ff */
[C---:B------:R-:W-:Y:S01]  /*7120*/  FMUL R6, R32.reuse, R10 ;  /* 0x0000000a20067220 */ /* 0x040fe20000400000 */
[----:B------:R-:W-:Y:S01]  /*7130*/  FMUL R11, R32, R11 ;  /* 0x0000000b200b7220 */ /* 0x000fe20000400000 */
[----:B------:R-:W-:Y:S01]  /*7140*/  F2FP.TF32.F32.PACK_B R38, R38 ;  /* 0x00000026ff26723e */ /* 0x000fe200024050ff */
[C---:B------:R-:W-:Y:S01]  /*7150*/  FFMA R4, R35.reuse, R41, R4 ;  /* 0x0000002923047223 */ /* 0x040fe20000000004 */
[----:B------:R-:W-:Y:S01]  /*7160*/  F2FP.TF32.F32.PACK_B R39, R39 ;  /* 0x00000027ff27723e */ /* 0x000fe200024050ff */
[C---:B------:R-:W-:Y:S01]  /*7170*/  FFMA R5, R35.reuse, R40, R5 ;  /* 0x0000002823057223 */ /* 0x040fe20000000005 */
[C---:B------:R-:W-:Y:S01]  /*7180*/  FFMA R6, R35.reuse, R21, R6 ;  /* 0x0000001523067223 */ /* 0x040fe20000000006 */
[----:B------:R-:W-:Y:S01]  /*7190*/  FFMA R7, R35, R20, R11 ;  /* 0x0000001423077223 */ /* 0x000fe2000000000b */
[----:B------:R-:W-:Y:S01]  /*71a0*/  LOP3.LUT R41, R48, 0xffffe000, RZ, 0xc0, !PT ;  /* 0xffffe00030297812 */ /* 0x000fe200078ec0ff */
[----:B------:R1:W-:Y:S01]  /*71b0*/  STS.128 [R79], R36 ;  /* 0x000000244f007388 */ /* 0x0003e20000000c00 */
[----:B------:R-:W-:Y:S01]  /*71c0*/  LOP3.LUT R40, R49, 0xffffe000, RZ, 0xc0, !PT ;  /* 0xffffe00031287812 */ /* 0x000fe200078ec0ff */
[C---:B------:R-:W-:Y:S01]  /*71d0*/  FMUL R8, R32.reuse, R12 ;  /* 0x0000000c20087220 */ /* 0x040fe20000400000 */
[----:B------:R-:W-:Y:S01]  /*71e0*/  FMUL R9, R32, R13 ;  /* 0x0000000d20097220 */ /* 0x000fe20000400000 */
[----:B------:R-:W-:Y:S01]  /*71f0*/  LOP3.LUT R21, R50, 0xffffe000, RZ, 0xc0, !PT ;  /* 0xffffe00032157812 */ /* 0x000fe200078ec0ff */
[C---:B------:R-:W-:Y:S01]  /*7200*/  FMUL R10, R32.reuse, R14 ;  /* 0x0000000e200a7220 */ /* 0x040fe20000400000 */
[----:B------:R-:W-:Y:S01]  /*7210*/  LOP3.LUT R20, R51, 0xffffe000, RZ, 0xc0, !PT ;  /* 0xffffe00033147812 */ /* 0x000fe200078ec0ff */
[----:B------:R-:W-:Y:S01]  /*7220*/  FMUL R15, R32, R15 ;  /* 0x0000000f200f7220 */ /* 0x000fe20000400000 */
[----:B------:R-:W-:Y:S01]  /*7230*/  F2FP.TF32.F32.PACK_B R4, R4 ;  /* 0x00000004ff04723e */ /* 0x000fe200024050ff */
[C---:B------:R-:W-:Y:S01]  /*7240*/  FFMA R8, R35.reuse, R41, R8 ;  /* 0x0000002923087223 */ /* 0x040fe20000000008 */
[----:B------:R-:W-:Y:S01]  /*7250*/  F2FP.TF32.F32.PACK_B R5, R5 ;  /* 0x00000005ff05723e */ /* 0x000fe200024050ff */
[C---:B------:R-:W-:Y:S01]  /*7260*/  FFMA R9, R35.reuse, R40, R9 ;  /* 0x0000002823097223 */ /* 0x040fe20000000009 */
[----:B------:R-:W-:Y:S01]  /*7270*/  F2FP.TF32.F32.PACK_B R6, R6 ;  /* 0x00000006ff06723e */ /* 0x000fe200024050ff */
[C---:B------:R-:W-:Y:S01]  /*7280*/  FFMA R10, R35.reuse, R21, R10 ;  /* 0x00000015230a7223 */ /* 0x040fe2000000000a */
[----:B------:R-:W-:Y:S01]  /*7290*/  F2FP.TF32.F32.PACK_B R7, R7 ;  /* 0x00000007ff07723e */ /* 0x000fe200024050ff */
[----:B------:R-:W-:Y:S01]  /*72a0*/  FFMA R11, R35, R20, R15 ;  /* 0x00000014230b7223 */ /* 0x000fe2000000000f */
[----:B------:R-:W-:Y:S01]  /*72b0*/  LOP3.LUT R41, R44, 0xffffe000, RZ, 0xc0, !PT ;  /* 0xffffe0002c297812 */ /* 0x000fe200078ec0ff */
[C---:B------:R-:W-:Y:S01]  /*72c0*/  FMUL R12, R32.reuse, R16 ;  /* 0x00000010200c7220 */ /* 0x040fe20000400000 */
[----:B------:R-:W-:Y:S01]  /*72d0*/  LOP3.LUT R40, R45, 0xffffe000, RZ, 0xc0, !PT ;  /* 0xffffe0002d287812 */ /* 0x000fe200078ec0ff */
[----:B------:R1:W-:Y:S01]  /*72e0*/  STS.128 [R78+0x10], R4 ;  /* 0x000010044e007388 */ /* 0x0003e20000000c00 */
        /* <DEDUP_REMOVED lines=13> */
[----:B------:R-:W-:Y:S02]  /*73c0*/  F2FP.TF32.F32.PACK_B R12, R12 ;  /* 0x0000000cff0c723e */ /* 0x000fe400024050ff */
[----:B------:R-:W-:Y:S01]  /*73d0*/  F2FP.TF32.F32.PACK_B R13, R13 ;  /* 0x0000000dff0d723e */ /* 0x000fe200024050ff */
[----:B------:R1:W-:Y:S01]  /*73e0*/  STS.128 [R77+0x20], R8 ;  /* 0x000020084d007388 */ /* 0x0003e20000000c00 */
[----:B------:R-:W-:Y:S02]  /*73f0*/  F2FP.TF32.F32.PACK_B R14, R14 ;  /* 0x0000000eff0e723e */ /* 0x000fe400024050ff */
[----:B------:R-:W-:Y:S05]  /*7400*/  F2FP.TF32.F32.PACK_B R15, R15 ;  /* 0x0000000fff0f723e */ /* 0x000fea00024050ff */
[----:B------:R1:W-:Y:S01]  /*7410*/  STS.128 [R85+0x30], R12 ;  /* 0x0000300c55007388 */ /* 0x0003e20000000c00 */
[----:B------:R-:W-:Y:S01]  /*7420*/  @!PT LDS RZ, [RZ] ;  /* 0x00000000fffff984 */ /* 0x000fe20000000800 */
[----:B------:R-:W-:Y:S01]  /*7430*/  @!PT LDS RZ, [RZ] ;  /* 0x00000000fffff984 */ /* 0x000fe20000000800 */
[----:B------:R-:W-:Y:S01]  /*7440*/  @!PT LDS RZ, [RZ] ;  /* 0x00000000fffff984 */ /* 0x000fe20000000800 */
[----:B------:R-:W-:Y:S01]  /*7450*/  @!PT LDS RZ, [RZ] ;  /* 0x00000000fffff984 */ /* 0x000fe20000000800 */
[----:B------:R2:W-:Y:S07]  /*7460*/  MEMBAR.ALL.CTA ;  /* 0x0000000000007992 */ /* 0x0005ee0000008000 */
[----:B--2---:R-:W2:Y:S02]  /*7470*/  FENCE.VIEW.ASYNC.S ;  /* 0x00000000000073c6 */ /* 0x004ea40000000000 */
[----:B--2---:R-:W-:Y:S06]  /*7480*/  BAR.SYNC.DEFER_BLOCKING 0x1, 0x80 ;  /* 0x0042000000007b1d */ /* 0x004fec0000010000 */
[----:B------:R-:W-:Y:S05]  /*7490*/  @P0 BRA `(.L_x_121) ;  /* 0x0000000000380947 */ /* 0x000fea0003800000 */
[----:B------:R-:W-:Y:S02]  /*74a0*/  UIADD3 UR4, UPT, UPT, UR49, 0x200, URZ ;  /* 0x0000020031047890 */ /* 0x000fe4000fffe0ff */
[----:B------:R-:W-:Y:S01]  /*74b0*/  UIADD3 UR8, UP0, UPT, UR52, 0x680, URZ ;  /* 0x0000068034087890 */ /* 0x000fe2000ff1e0ff */
[----:B------:R-:W-:Y:S01]  /*74c0*/  UMOV UR43, UR36 ;  /* 0x00000024002b7c82 */ /* 0x000fe20008000000 */
[----:B------:R-:W-:Y:S02]  /*74d0*/  UIADD3 UR5, UPT, UPT, UR41, 0x80, URZ ;  /* 0x0000008029057890 */ /* 0x000fe4000fffe0ff */
[----:B------:R-:W-:Y:S01]  /*74e0*/  MOV R73, UR4 ;  /* 0x0000000400497c02 */ /* 0x000fe20008000f00 */
[----:B------:R-:W-:Y:S02]  /*74f0*/  UIADD3.X UR9, UPT, UPT, URZ, UR53, URZ, UP0, !UPT ;  /* 0x00000035ff097290 */ /* 0x000fe400087fe4ff */
[----:B------:R-:W-:Y:S01]  /*7500*/  UIADD3 UR4, UPT, UPT, UR49, 0x1200, URZ ;  /* 0x0000120031047890 */ /* 0x000fe2000fffe0ff */
[----:B------:R-:W-:Y:S01]  /*7510*/  R2UR UR40, R73 ;  /* 0x00000000492872ca */ /* 0x000fe200000e0000 */
[----:B------:R-:W-:Y:S01]  /*7520*/  UMOV UR6, UR42 ;  /* 0x0000002a00067c82 */ /* 0x000fe20008000000 */
[----:B------:R-:W-:Y:S11]  /*7530*/  UMOV UR7, UR36 ;  /* 0x0000002400077c82 */ /* 0x000ff60008000000 */
[----:B------:R2:W-:Y:S01]  /*7540*/  UTMASTG.3D [UR40], [UR8] ;  /* 0x00000028080073b5 */ /* 0x0005e20008010000 */
[----:B------:R2:W-:Y:S01]  /*7550*/  UTMASTG.3D [UR4], [UR8] ;  /* 0x00000004080073b5 */ /* 0x0005e20008010000 */
[----:B------:R0:W-:Y:S01]  /*7560*/  UTMACMDFLUSH ;  /* 0x00000000000079b7 */ /* 0x0001e20000000000 */
[----:B--2---:R-:W-:Y:S04]  /*7570*/  DEPBAR.LE SB0, 0x1 ;  /* 0x000080400000791a */ /* 0x004fe80000000000 */
.L_x_121:
[----:B------:R-:W-:Y:S05]  /*7580*/  BSYNC.RECONVERGENT B0 ;  /* 0x0000000000007941 */ /* 0x000fea0003800200 */
.L_x_120:
[----:B------:R-:W-:Y:S01]  /*7590*/  BAR.SYNC.DEFER_BLOCKING 0x1, 0x80 ;  /* 0x0042000000007b1d */ /* 0x000fe20000010000 */
[----:B------:R-:W-:Y:S01]  /*75a0*/  ISETP.NE.AND P1, PT, R86, RZ, PT ;  /* 0x000000ff5600720c */ /* 0x000fe20003f25270 */
[----:B------:R-:W-:Y:S01]  /*75b0*/  UISETP.NE.AND UP0, UPT, UR50, URZ, UPT ;  /* 0x000000ff3200728c */ /* 0x000fe2000bf05270 */
[----:B------:R-:W-:Y:S11]  /*75c0*/  LEA R3, R88, UR49, 0x3 ;  /* 0x0000003158037c11 */ /* 0x000ff6000f8e18ff */
[----:B------:R-:W-:Y:S01]  /*75d0*/  @P1 SHF.L.U32 R2, RZ, 0x1f, RZ ;  /* 0x0000001fff021819 */ /* 0x000fe200000006ff */
[----:B------:R-:W-:Y:S06]  /*75e0*/  BRA.U !UP0, `(.L_x_122) ;  /* 0x0000000108247547 */ /* 0x000fec000b800000 */
[----:B-1----:R-:W-:Y:S01]  /*75f0*/  IMAD.U32 R5, RZ, RZ, UR51 ;  /* 0x00000033ff057e24 */ /* 0x002fe2000f8e00ff */
[----:B------:R-:W-:Y:S01]  /*7600*/  MOV R0, UR37 ;  /* 0x0000002500007c02 */ /* 0x000fe20008000f00 */
[----:B------:R-:W-:Y:S03]  /*7610*/  UIADD3 UR51, UPT, UPT, UR51, 0x1, URZ ;  /* 0x0000000133337890 */ /* 0x000fe6000fffe0ff */
[----:B------:R-:W-:Y:S01]  /*7620*/  @P1 LEA R5, R5, UR49, 0x3 ;  /* 0x0000003105051c11 */ /* 0x000fe2000f8e18ff */
[----:B------:R-:W-:Y:S04]  /*7630*/  UISETP.NE.AND UP0, UPT, UR51, 0x4, UPT ;  /* 0x000000043300788c */ /* 0x000fe8000bf05270 */
[----:B------:R-:W-:Y:S01]  /*7640*/  @P1 VIADD R5, R5, 0x60 ;  /* 0x0000006005051836 */ /* 0x000fe20000000000 */
[----:B------:R-:W-:Y:S04]  /*7650*/  USEL UR51, UR51, URZ, UP0 ;  /* 0x000000ff33337287 */ /* 0x000fe80008000000 */
[----:B------:R-:W-:Y:S04]  /*7660*/  @P1 PRMT R0, R0, 0x654, R5 ;  /* 0x0000065400001816 */ /* 0x000fe80000000005 */
[----:B------:R2:W-:Y:S04]  /*7670*/  @P1 SYNCS.ARRIVE.TRANS64.RED.A1T0 RZ, [R0+URZ], RZ ;  /* 0x000000ff00ff19a7 */ /* 0x0005e800081004ff */
.L_x_122:
[----:B------:R-:W4:Y:S01]  /*7680*/  @P1 SYNCS.PHASECHK.TRANS64.TRYWAIT P0, [R3+URZ+0x40], R2 ;  /* 0x00004002030015a7 */ /* 0x000f2200080011ff */
[----:B------:R-:W-:Y:S01]  /*7690*/  BSSY B1, `(.L_x_123) ;  /* 0x0000016000017945 */ /* 0x000fe20003800000 */
[----:B----4-:R-:W-:Y:S03]  /*76a0*/  @P1 SEL R43, RZ, 0x1, !P0 ;  /* 0x00000001ff2b1807 */ /* 0x010fe60004000000 */
[----:B------:R-:W-:Y:S05]  /*76b0*/  @!P1 BRA `(.L_x_124) ;  /* 0x00000000004c9947 */ /* 0x000fea0003800000 */
[----:B------:R-:W-:Y:S01]  /*76c0*/  ISETP.NE.AND P0, PT, R43, RZ, PT ;  /* 0x000000ff2b00720c */ /* 0x000fe20003f05270 */
[----:B------:R-:W-:Y:S01]  /*76d0*/  BSSY B0, `(.L_x_125) ;  /* 0x000000b000007945 */ /* 0x000fe20003800000 */
[----:B------:R-:W-:Y:S11]  /*76e0*/  ISETP.NE.AND P1, PT, R89, RZ, PT ;  /* 0x000000ff5900720c */ /* 0x000ff60003f25270 */
[----:B------:R-:W-:Y:S02]  /*76f0*/  @!UPT UIADD3 URZ, UPT, UPT, URZ, URZ, URZ ;  /* 0x000000fffffff290 */ /* 0x000fe4000fffe0ff */
[C---:B-1----:R-:W-:Y:S01]  /*7700*/  @P1 IMAD R6, R88.reuse, 0x2000, R79 ;  /* 0x0000200058061824 */ /* 0x042fe200078e024f */
[C---:B------:R-:W-:Y:S01]  /*7710*/  @P1 LEA R4, R88.reuse, R77, 0xd ;  /* 0x0000004d58041211 */ /* 0x040fe200078e68ff */
[C---:B------:R-:W-:Y:S02]  /*7720*/  @P1 IMAD R5, R88.reuse, 0x2000, R78 ;  /* 0x0000200058051824 */ /* 0x040fe400078e024e */
[----:B------:R-:W-:Y:S01]  /*7730*/  @P1 IMAD R2, R88, 0x2000, R85 ;  /* 0x0000200058021824 */ /* 0x000fe200078e0255 */
[----:B------:R-:W-:Y:S06]  /*7740*/  @P0 BRA `(.L_x_126) ;  /* 0x00000000000c0947 */ /* 0x000fec0003800000 */
[----:B--2---:R-:W-:Y:S04]  /*7750*/  SHF.L.U32 R0, RZ, 0x1f, RZ ;  /* 0x0000001fff007819 */ /* 0x004fe800000006ff */
[----:B------:R-:W1:Y:S02]  /*7760*/  SYNCS.PHASECHK.TRANS64.TRYWAIT P0, [R3+URZ+0x40], R0 ;  /* 0x00004000030075a7 */ /* 0x000e6400080011ff */
[----:B-1----:R-:W-:Y:S05]  /*7770*/  @!P0 BRA `(.L_x_127) ;  /* 0x0000005400048947 */ /* 0x002fea0003800000 */
.L_x_126:
[----:B------:R-:W-:Y:S05]  /*7780*/  BSYNC B0 ;  /* 0x0000000000007941 */ /* 0x000fea0003800000 */
.L_x_125:
[----:B------:R-:W-:Y:S02]  /*7790*/  ISETP.NE.AND P0, PT, R89, RZ, PT ;  /* 0x000000ff5900720c */ /* 0x000fe40003f05270 */
[----:B------:R-:W-:Y:S11]  /*77a0*/  IADD3 R88, PT, PT, R88, 0x1, RZ ;  /* 0x0000000158587810 */ /* 0x000ff60007ffe0ff */
[----:B------:R4:W1:Y:S04]  /*77b0*/  @P0 LDS.128 R56, [R6] ;  /* 0x0000000006380984 */ /* 0x0008680000000c00 */
[----:B------:R4:W1:Y:S04]  /*77c0*/  @P0 LDS.128 R52, [R5+0x10] ;  /* 0x0000100005340984 */ /* 0x0008680000000c00 */
[----:B------:R4:W1:Y:S04]  /*77d0*/  @P0 LDS.128 R48, [R4+0x20] ;  /* 0x0000200004300984 */ /* 0x0008680000000c00 */
[----:B------:R4:W1:Y:S02]  /*77e0*/  @P0 LDS.128 R44, [R2+0x30] ;  /* 0x00003000022c0984 */ /* 0x0008640000000c00 */
.L_x_124:
[----:B------:R-:W-:Y:S05]  /*77f0*/  BSYNC B1 ;  /* 0x0000000000017941 */ /* 0x000fea0003800000 */
.L_x_123:
[----:B-1----:R-:W-:Y:S05]  /*7800*/  VIADD R3, R34, 0x10 ;  /* 0x0000001022037836 */ /* 0x002fea0000000000 */
[----:B------:R-:W-:Y:S04]  /*7810*/  SHF.R.U32.HI R3, RZ, 0x15, R3 ;  /* 0x00000015ff037819 */ /* 0x000fe80000011603 */
[----:B------:R-:W-:Y:S11]  /*7820*/  LOP3.LUT P0, RZ, R3, 0x3, R72, 0x48, !PT ;  /* 0x0000000303ff7812 */ /* 0x000ff60007804848 */
[----:B------:R-:W-:Y:S02]  /*7830*/  @!UPT UIADD3 URZ, UPT, UPT, URZ, URZ, URZ ;  /* 0x000000fffffff290 */ /* 0x000fe4000fffe0ff */
[----:B------:R-:W-:Y:S05]  /*7840*/  @!P0 BRA `(.L_x_128) ;  /* 0x0000000000408947 */ /* 0x000fea0003800000 */
[----:B------:R-:W1:Y:S01]  /*7850*/  LDCU.64 UR8, c[0x4][0x70] ;  /* 0x01000e00ff0877ac */ /* 0x000e620008000a00 */
[----:B------:R-:W-:Y:S01]  /*7860*/  MOV R3, 0x0 ;  /* 0x0000000000037802 */ /* 0x000fe20000000f00 */
[----:B------:R-:W-:Y:S02]  /*7870*/  HFMA2 R12, -RZ, RZ, 0, 5.9604644775390625e-08 ;  /* 0x00000001ff0c7431 */ /* 0x000fe400000001ff */
[----:B------:R-:W-:Y:S02]  /*7880*/  IMAD.MOV.U32 R8, RZ, RZ, 0x192 ;  /* 0x00000192ff087424 */ /* 0x000fe400078e00ff */
[----:B------:R-:W-:Y:S01]  /*7890*/  IMAD.MOV.U32 R13, RZ, RZ, RZ ;  /* 0x000000ffff0d7224 */ /* 0x000fe200078e00ff */
[----:B------:R-:W5:Y:S01]  /*78a0*/  LDCU.64 UR6, c[0x4][0x78] ;  /* 0x01000f00ff0677ac */ /* 0x000f620008000a00 */
[----:B----4-:R-:W4:Y:S01]  /*78b0*/  LDC.64 R2, c[0x4][R3] ;  /* 0x0100000003027b82 */ /* 0x010f220000000a00 */
[----:B------:R-:W2:Y:S01]  /*78c0*/  LDCU.64 UR4, c[0x4][0x10] ;  /* 0x01000200ff0477ac */ /* 0x000ea20008000a00 */
[----:B-1----:R-:W-:Y:S01]  /*78d0*/  MOV R5, UR9 ;  /* 0x0000000900057c02 */ /* 0x002fe20008000f00 */
[----:B------:R-:W-:Y:S01]  /*78e0*/  IMAD.U32 R4, RZ, RZ, UR8 ;  /* 0x00000008ff047e24 */ /* 0x000fe2000f8e00ff */
[----:B-----5:R-:W-:Y:S01]  /*78f0*/  MOV R7, UR7 ;  /* 0x0000000700077c02 */ /* 0x020fe20008000f00 */
[----:B------:R-:W-:Y:S01]  /*7900*/  IMAD.U32 R6, RZ, RZ, UR6 ;  /* 0x00000006ff067e24 */ /* 0x000fe2000f8e00ff */
[----:B--2---:R-:W-:Y:S01]  /*7910*/  MOV R11, UR5 ;  /* 0x00000005000b7c02 */ /* 0x004fe20008000f00 */
[----:B------:R-:W-:Y:S02]  /*7920*/  IMAD.U32 R10, RZ, RZ, UR4 ;  /* 0x00000004ff0a7e24 */ /* 0x000fe4000f8e00ff */
[----:B------:R-:W-:Y:S07]  /*7930*/  LEPC R20, `(.L_x_128) ;  /* 0x000000001014794e */ /* 0x000fee0000000000 */
[----:B---34-:R-:W-:Y:S05]  /*7940*/  CALL.ABS.NOINC R2 ;  /* 0x0000000002007343 */ /* 0x018fea0003c00000 */
.L_x_128:
[----:B------:R-:W-:Y:S01]  /*7950*/  LOP3.LUT R20, R56, 0xffffe000, RZ, 0xc0, !PT ;  /* 0xffffe00038147812 */ /* 0x000fe200078ec0ff */
[----:B------:R-:W-:Y:S05]  /*7960*/  WARPSYNC.ALL ;  /* 0x0000000000007948 */ /* 0x000fea0003800000 */
[----:B------:R-:W-:Y:S01]  /*7970*/  R2UR UR4, R34 ;  /* 0x00000000220472ca */ /* 0x000fe200000e0000 */
[----:B------:R-:W-:Y:S01]  /*7980*/  IMAD.U32 R91, RZ, RZ, UR51 ;  /* 0x00000033ff5b7e24 */ /* 0x000fe2000f8e00ff */
[----:B------:R-:W-:Y:S01]  /*7990*/  LOP3.LUT R21, R57, 0xffffe000, RZ, 0xc0, !PT ;  /* 0xffffe00039157812 */ /* 0x000fe200078ec0ff */
[----:B------:R-:W-:Y:S01]  /*79a0*/  IMAD.U32 R90, RZ, RZ, UR37 ;  /* 0x00000025ff5a7e24 */ /* 0x000fe2000f8e00ff */
[----:B------:R-:W-:Y:S01]  /*79b0*/  LOP3.LUT R40, R59, 0xffffe000, RZ, 0xc0, !PT ;  /* 0xffffe0003b287812 */ /* 0x000fe200078ec0ff */
[----:B------:R-:W-:Y:S01]  /*79c0*/  BSSY.RECONVERGENT B0, `(.L_x_129) ;  /* 0x0000060000007945 */ /* 0x000fe20003800200 */
[----:B------:R-:W-:Y:S02]  /*79d0*/  LOP3.LUT R41, R52, 0xffffe000, RZ, 0xc0, !PT ;  /* 0xffffe00034297812 */ /* 0x000fe400078ec0ff */
[----:B------:R-:W-:Y:S02]  /*79e0*/  LOP3.LUT R42, R53, 0xffffe000, RZ, 0xc0, !PT ;  /* 0xffffe000352a7812 */ /* 0x000fe400078ec0ff */
[----:B------:R-:W-:Y:S02]  /*79f0*/  ISETP.NE.AND P6, PT, R86, RZ, PT ;  /* 0x000000ff5600720c */ /* 0x000fe40003fc5270 */
[----:B------:R-:W-:Y:S01]  /*7a00*/  ISETP.NE.AND P0, PT, R81, RZ, PT ;  /* 0x000000ff5100720c */ /* 0x000fe20003f05270 */
[----:B----4-:R-:W2:Y:S10]  /*7a10*/  LDTM.x16 R4, tmem[UR4+0x10] ;  /* 0x00001004000479ee */ /* 0x010eb40008240000 */
[----:B------:R-:W-:Y:S02]  /*7a20*/  @P6 LEA R91, R91, UR49, 0x3 ;  /* 0x000000315b5b6c11 */ /* 0x000fe4000f8e18ff */
[----:B------:R-:W-:Y:S03]  /*7a30*/  @P6 SHF.L.U32 R92, RZ, 0x1f, RZ ;  /* 0x0000001fff5c6819 */ /* 0x000fe600000006ff */
[----:B------:R-:W-:Y:S05]  /*7a40*/  @P6 VIADD R91, R91, 0x60 ;  /* 0x000000605b5b6836 */ /* 0x000fea0000000000 */
[----:B------:R-:W-:Y:S02]  /*7a50*/  @P6 PRMT R90, R90, 0x654, R91 ;  /* 0x000006545a5a6816 */ /* 0x000fe4000000005b */
[----:B------:R-:W-:Y:S01]  /*7a60*/  LEA R91, R88, UR49, 0x3 ;  /* 0x00000031585b7c11 */ /* 0x000fe2000f8e18ff */
[C---:B--2---:R-:W-:Y:S01]  /*7a70*/  FMUL R0, R32.reuse, R4 ;  /* 0x0000000420007220 */ /* 0x044fe20000400000 */
[C---:B------:R-:W-:Y:S01]  /*7a80*/  FMUL R2, R32.reuse, R5 ;  /* 0x0000000520027220 */ /* 0x040fe20000400000 */
[C---:B------:R-:W-:Y:S01]  /*7a90*/  FMUL R3, R32.reuse, R6 ;  /* 0x0000000620037220 */ /* 0x040fe20000400000 */
[----:B------:R-:W-:Y:S01]  /*7aa0*/  FMUL R7, R32, R7 ;  /* 0x0000000720077220 */ /* 0x000fe20000400000 */
[C---:B------:R-:W-:Y:S01]  /*7ab0*/  FFMA R36, R35.reuse, R20, R0 ;  /* 0x0000001423247223 */ /* 0x040fe20000000000 */
[----:B------:R-:W-:Y:S01]  /*7ac0*/  LOP3.LUT R20, R58, 0xffffe000, RZ, 0xc0, !PT ;  /* 0xffffe0003a147812 */ /* 0x000fe200078ec0ff */
[C---:B------:R-:W-:Y:S01]  /*7ad0*/  FFMA R37, R35.reuse, R21, R2 ;  /* 0x0000001523257223 */ /* 0x040fe20000000002 */
[----:B------:R-:W-:Y:S01]  /*7ae0*/  LOP3.LUT R21, R48, 0xffffe000, RZ, 0xc0, !PT ;  /* 0xffffe00030157812 */ /* 0x000fe200078ec0ff */
[----:B------:R-:W-:Y:S01]  /*7af0*/  FMUL R4, R32, R8 ;  /* 0x0000000820047220 */ /* 0x000fe20000400000 */
[----:B------:R-:W-:Y:S01]  /*7b00*/  F2FP.TF32.F32.PACK_B R36, R36 ;  /* 0x00000024ff24723e */ /* 0x000fe200024050ff */
[C---:B------:R-:W-:Y:S01]  /*7b10*/  FFMA R38, R35.reuse, R20, R3 ;  /* 0x0000001423267223 */ /* 0x040fe20000000003 */
[----:B------:R-:W-:Y:S01]  /*7b20*/  LOP3.LUT R20, R54, 0xffffe000, RZ, 0xc0, !PT ;  /* 0xffffe00036147812 */ /* 0x000fe200078ec0ff */
[----:B------:R-:W-:Y:S01]  /*7b30*/  FFMA R39, R35, R40, R7 ;  /* 0x0000002823277223 */ /* 0x000fe20000000007 */
[----:B------:R-:W-:Y:S01]  /*7b40*/  LOP3.LUT R40, R55, 0xffffe000, RZ, 0xc0, !PT ;  /* 0xffffe00037287812 */ /* 0x000fe200078ec0ff */
[C---:B------:R-:W-:Y:S01]  /*7b50*/  FMUL R5, R32.reuse, R9 ;  /* 0x0000000920057220 */ /* 0x040fe20000400000 */
[C---:B------:R-:W-:Y:S01]  /*7b60*/  FMUL R6, R32.reuse, R10 ;  /* 0x0000000a20067220 */ /* 0x040fe20000400000 */
[C---:B------:R-:W-:Y:S01]  /*7b70*/  FMUL R11, R32.reuse, R11 ;  /* 0x0000000b200b7220 */ /* 0x040fe20000400000 */
[----:B------:R-:W-:Y:S01]  /*7b80*/  F2FP.TF32.F32.PACK_B R37, R37 ;  /* 0x00000025ff25723e */ /* 0x000fe200024050ff */
[C---:B------:R-:W-:Y:S01]  /*7b90*/  FFMA R4, R35.reuse, R41, R4 ;  /* 0x0000002923047223 */ /* 0x040fe20000000004 */
[----:B------:R-:W-:Y:S01]  /*7ba0*/  F2FP.TF32.F32.PACK_B R38, R38 ;  /* 0x00000026ff26723e */ /* 0x000fe200024050ff */
[C---:B------:R-:W-:Y:S01]  /*7bb0*/  FFMA R5, R35.reuse, R42, R5 ;  /* 0x0000002a23057223 */ /* 0x040fe20000000005 */
[----:B------:R-:W-:Y:S01]  /*7bc0*/  F2FP.TF32.F32.PACK_B R39, R39 ;  /* 0x00000027ff27723e */ /* 0x000fe200024050ff */
[C---:B------:R-:W-:Y:S01]  /*7bd0*/  FFMA R6, R35.reuse, R20, R6 ;  /* 0x0000001423067223 */ /* 0x040fe20000000006 */
[----:B------:R-:W-:Y:S01]  /*7be0*/  FFMA R7, R35, R40, R11 ;  /* 0x0000002823077223 */ /* 0x000fe2000000000b */
        /* <DEDUP_REMOVED lines=47> */
[----:B------:R-:W-:Y:S02]  /*7ee0*/  UIADD3 UR12, UP0, UPT, UR52, 0x680, URZ ;  /* 0x00000680340c7890 */ /* 0x000fe4000ff1e0ff */
[----:B------:R-:W-:Y:S02]  /*7ef0*/  UIADD3 UR9, UPT, UPT, UR41, 0x10, URZ ;  /* 0x0000001029097890 */ /* 0x000fe4000fffe0ff */
[----:B------:R-:W-:Y:S02]  /*7f00*/  UIADD3 UR8, UPT, UPT, UR49, 0x2200, URZ ;  /* 0x0000220031087890 */ /* 0x000fe4000fffe0ff */
[----:B------:R-:W-:Y:S01]  /*7f10*/  UIADD3.X UR13, UPT, UPT, URZ, UR53, URZ, UP0, !UPT ;  /* 0x00000035ff0d7290 */ /* 0x000fe200087fe4ff */
[----:B------:R-:W-:Y:S01]  /*7f20*/  UMOV UR10, UR42 ;  /* 0x0000002a000a7c82 */ /* 0x000fe20008000000 */
[----:B------:R-:W-:Y:S01]  /*7f30*/  UMOV UR11, UR36 ;  /* 0x00000024000b7c82 */ /* 0x000fe20008000000 */
[----:B------:R-:W-:Y:S02]  /*7f40*/  UIADD3 UR5, UPT, UPT, UR41, 0x90, URZ ;  /* 0x0000009029057890 */ /* 0x000fe4000fffe0ff */
[----:B------:R-:W-:Y:S01]  /*7f50*/  UIADD3 UR4, UPT, UPT, UR49, 0x3200, URZ ;  /* 0x0000320031047890 */ /* 0x000fe2000fffe0ff */
[----:B------:R-:W-:Y:S03]  /*7f60*/  UMOV UR6, UR42 ;  /* 0x0000002a00067c82 */ /* 0x000fe60008000000 */
[----:B------:R2:W-:Y:S01]  /*7f70*/  UTMASTG.3D [UR8], [UR12] ;  /* 0x000000080c0073b5 */ /* 0x0005e20008010000 */
[----:B------:R-:W-:Y:S04]  /*7f80*/  UMOV UR7, UR36 ;  /* 0x0000002400077c82 */ /* 0x000fe80008000000 */
[----:B------:R2:W-:Y:S01]  /*7f90*/  UTMASTG.3D [UR4], [UR12] ;  /* 0x000000040c0073b5 */ /* 0x0005e20008010000 */
[----:B------:R0:W-:Y:S01]  /*7fa0*/  UTMACMDFLUSH ;  /* 0x00000000000079b7 */ /* 0x0001e20000000000 */
[----:B--2---:R-:W-:Y:S04]  /*7fb0*/  DEPBAR.LE SB0, 0x1 ;  /* 0x000080400000791a */ /* 0x004fe80000000000 */
.L_x_130:
[----:B------:R-:W-:Y:S05]  /*7fc0*/  BSYNC.RECONVERGENT B0 ;  /* 0x0000000000007941 */ /* 0x000fea0003800200 */
.L_x_129:
[----:B------:R-:W-:Y:S01]  /*7fd0*/  BAR.SYNC.DEFER_BLOCKING 0x1, 0x80 ;  /* 0x0042000000007b1d */ /* 0x000fe20000010000 */
[----:B------:R-:W-:Y:S04]  /*7fe0*/  UIADD3 UR40, UPT, UPT, UR51, 0x1, URZ ;  /* 0x0000000133287890 */ /* 0x000fe8000fffe0ff */
[----:B------:R-:W-:Y:S04]  /*7ff0*/  UISETP.NE.AND UP0, UPT, UR40, 0x4, UPT ;  /* 0x000000042800788c */ /* 0x000fe8000bf05270 */
[----:B------:R-:W-:Y:S01]  /*8000*/  USEL UR40, UR40, URZ, UP0 ;  /* 0x000000ff28287287 */ /* 0x000fe20008000000 */
[----:B------:R2:W-:Y:S01]  /*8010*/  @P6 SYNCS.ARRIVE.TRANS64.RED.A1T0 RZ, [R90+URZ], RZ ;  /* 0x000000ff5aff69a7 */ /* 0x0005e200081004ff */
[----:B------:R-:W-:Y:S01]  /*8020*/  BSSY B1, `(.L_x_131) ;  /* 0x0000017000017945 */ /* 0x000fe20003800000 */
[----:B------:R-:W4:Y:S02]  /*8030*/  @P6 SYNCS.PHASECHK.TRANS64.TRYWAIT P0, [R91+URZ+0x40], R92 ;  /* 0x0000405c5b0065a7 */ /* 0x000f2400080011ff */
[----:B----4-:R-:W-:Y:S01]  /*8040*/  @P6 SEL R43, RZ, 0x1, !P0 ;  /* 0x00000001ff2b6807 */ /* 0x010fe20004000000 */
[----:B--2---:R-:W-:Y:S06]  /*8050*/  @!P6 BRA `(.L_x_132) ;  /* 0x00000000004ce947 */ /* 0x004fec0003800000 */
        /* <DEDUP_REMOVED lines=9> */
[----:B------:R-:W-:Y:S04]  /*80f0*/  SHF.L.U32 R6, RZ, 0x1f, RZ ;  /* 0x0000001fff067819 */ /* 0x000fe800000006ff */
[----:B------:R-:W1:Y:S02]  /*8100*/  SYNCS.PHASECHK.TRANS64.TRYWAIT P0, [R91+URZ+0x40], R6 ;  /* 0x000040065b0075a7 */ /* 0x000e6400080011ff */
[----:B-1----:R-:W-:Y:S05]  /*8110*/  @!P0 BRA `(.L_x_135) ;  /* 0x0000004800b08947 */ /* 0x002fea0003800000 */
.L_x_134:
[----:B------:R-:W-:Y:S05]  /*8120*/  BSYNC B0 ;  /* 0x0000000000007941 */ /* 0x000fea0003800000 */
.L_x_133:
[----:B------:R-:W-:Y:S02]  /*8130*/  ISETP.NE.AND P0, PT, R89, RZ, PT ;  /* 0x000000ff5900720c */ /* 0x000fe40003f05270 */
[----:B------:R-:W-:Y:S11]  /*8140*/  IADD3 R88, PT, PT, R88, 0x1, RZ ;  /* 0x0000000158587810 */ /* 0x000ff60007ffe0ff */
[----:B------:R2:W4:Y:S04]  /*8150*/  @P0 LDS.128 R56, [R4] ;  /* 0x0000000004380984 */ /* 0x0005280000000c00 */
[----:B------:R2:W1:Y:S04]  /*8160*/  @P0 LDS.128 R52, [R3+0x10] ;  /* 0x0000100003340984 */ /* 0x0004680000000c00 */
[----:B------:R2:W1:Y:S04]  /*8170*/  @P0 LDS.128 R48, [R2+0x20] ;  /* 0x0000200002300984 */ /* 0x0004680000000c00 */
[----:B------:R2:W1:Y:S02]  /*8180*/  @P0 LDS.128 R44, [R0+0x30] ;  /* 0x00003000002c0984 */ /* 0x0004640000000c00 */
.L_x_132:
[----:B------:R-:W-:Y:S05]  /*8190*/  BSYNC B1 ;  /* 0x0000000000017941 */ /* 0x000fea0003800000 */
.L_x_131:
[----:B--2---:R-:W-:Y:S05]  /*81a0*/  VIADD R3, R34, 0x20 ;  /* 0x0000002022037836 */ /* 0x004fea0000000000 */
[----:B------:R-:W-:Y:S04]  /*81b0*/  SHF.R.U32.HI R3, RZ, 0x15, R3 ;  /* 0x00000015ff037819 */ /* 0x000fe80000011603 */
[----:B------:R-:W-:Y:S11]  /*81c0*/  LOP3.LUT P0, RZ, R3, 0x3, R72, 0x48, !PT ;  /* 0x0000000303ff7812 */ /* 0x000ff60007804848 */
[----:B------:R-:W-:Y:S02]  /*81d0*/  @!UPT UIADD3 URZ, UPT, UPT, URZ, URZ, URZ ;  /* 0x000000fffffff290 */ /* 0x000fe4000fffe0ff */
[----:B------:R-:W-:Y:S05]  /*81e0*/  @!P0 BRA `(.L_x_136) ;  /* 0x0000000000408947 */ /* 0x000fea0003800000 */
[----:B------:R-:W2:Y:S01]  /*81f0*/  LDCU.64 UR8, c[0x4][0x70] ;  /* 0x01000e00ff0877ac */ /* 0x000ea20008000a00 */
[----:B------:R-:W-:Y:S01]  /*8200*/  MOV R3, 0x0 ;  /* 0x0000000000037802 */ /* 0x000fe20000000f00 */
[----:B-1----:R-:W-:Y:S02]  /*8210*/  HFMA2 R12, -RZ, RZ, 0, 5.9604644775390625e-08 ;  /* 0x00000001ff0c7431 */ /* 0x002fe400000001ff */
[----:B------:R-:W-:Y:S02]  /*8220*/  IMAD.MOV.U32 R8, RZ, RZ, 0x192 ;  /* 0x00000192ff087424 */ /* 0x000fe400078e00ff */
[----:B------:R-:W-:Y:S01]  /*8230*/  IMAD.MOV.U32 R13, RZ, RZ, RZ ;  /* 0x000000ffff0d7224 */ /* 0x000fe200078e00ff */
[----:B------:R-:W1:Y:S01]  /*8240*/  LDCU.64 UR6, c[0x4][0x78] ;  /* 0x01000f00ff0677ac */ /* 0x000e620008000a00 */
[----:B------:R-:W3:Y:S01]  /*8250*/  LDC.64 R2, c[0x4][R3] ;  /* 0x0100000003027b82 */ /* 0x000ee20000000a00 */
[----:B------:R-:W5:Y:S01]  /*8260*/  LDCU.64 UR4, c[0x4][0x10] ;  /* 0x01000200ff0477ac */ /* 0x000f620008000a00 */
[----:B--2---:R-:W-:Y:S01]  /*8270*/  MOV R5, UR9 ;  /* 0x0000000900057c02 */ /* 0x004fe20008000f00 */
[----:B------:R-:W-:Y:S01]  /*8280*/  IMAD.U32 R4, RZ, RZ, UR8 ;  /* 0x00000008ff047e24 */ /* 0x000fe2000f8e00ff */
[----:B-1----:R-:W-:Y:S01]  /*8290*/  MOV R7, UR7 ;  /* 0x0000000700077c02 */ /* 0x002fe20008000f00 */
[----:B------:R-:W-:Y:S01]  /*82a0*/  IMAD.U32 R6, RZ, RZ, UR6 ;  /* 0x00000006ff067e24 */ /* 0x000fe2000f8e00ff */
[----:B-----5:R-:W-:Y:S01]  /*82b0*/  MOV R11, UR5 ;  /* 0x00000005000b7c02 */ /* 0x020fe20008000f00 */
[----:B------:R-:W-:Y:S02]  /*82c0*/  IMAD.U32 R10, RZ, RZ, UR4 ;  /* 0x00000004ff0a7e24 */ /* 0x000fe4000f8e00ff */
[----:B------:R-:W-:Y:S07]  /*82d0*/  LEPC R20, `(.L_x_136) ;  /* 0x000000001014794e */ /* 0x000fee0000000000 */
[----:B---34-:R-:W-:Y:S05]  /*82e0*/  CALL.ABS.NOINC R2 ;  /* 0x0000000002007343 */ /* 0x018fea0003c00000 */
.L_x_136:
[----:B----4-:R-:W-:Y:S01]  /*82f0*/  LOP3.LUT R20, R56, 0xffffe000, RZ, 0xc0, !PT ;  /* 0xffffe00038147812 */ /* 0x010fe200078ec0ff */
[----:B------:R-:W-:Y:S05]  /*8300*/  WARPSYNC.ALL ;  /* 0x0000000000007948 */ /* 0x000fea0003800000 */
[----:B------:R-:W-:Y:S01]  /*8310*/  R2UR UR4, R34 ;  /* 0x00000000220472ca */ /* 0x000fe200000e0000 */
[----:B-1----:R-:W-:Y:S01]  /*8320*/  IMAD.U32 R91, RZ, RZ, UR40 ;  /* 0x00000028ff5b7e24 */ /* 0x002fe2000f8e00ff */
        /* <DEDUP_REMOVED lines=8> */
[----:B------:R-:W1:Y:S10]  /*83b0*/  LDTM.x16 R4, tmem[UR4+0x20] ;  /* 0x00002004000479ee */ /* 0x000e740008240000 */
[----:B------:R-:W-:Y:S02]  /*83c0*/  @P6 LEA R91, R91, UR49, 0x3 ;  /* 0x000000315b5b6c11 */ /* 0x000fe4000f8e18ff */
[----:B------:R-:W-:Y:S03]  /*83d0*/  @P6 SHF.L.U32 R92, RZ, 0x1f, RZ ;  /* 0x0000001fff5c6819 */ /* 0x000fe600000006ff */
[----:B------:R-:W-:Y:S05]  /*83e0*/  @P6 VIADD R91, R91, 0x60 ;  /* 0x000000605b5b6836 */ /* 0x000fea0000000000 */
[----:B------:R-:W-:Y:S02]  /*83f0*/  @P6 PRMT R90, R90, 0x654, R91 ;  /* 0x000006545a5a6816 */ /* 0x000fe4000000005b */
[----:B------:R-:W-:Y:S01]  /*8400*/  LEA R91, R88, UR49, 0x3 ;  /* 0x00000031585b7c11 */ /* 0x000fe2000f8e18ff */
[C---:B-1----:R-:W-:Y:S01]  /*8410*/  FMUL R0, R32.reuse, R4 ;  /* 0x0000000420007220 */ /* 0x042fe20000400000 */
        /* <DEDUP_REMOVED lines=84> */
.L_x_138:
[----:B------:R-:W-:Y:S05]  /*8960*/  BSYNC.RECONVERGENT B0 ;  /* 0x0000000000007941 */ /* 0x000fea0003800200 */
.L_x_137:
[----:B------:R-:W-:Y:S01]  /*8970*/  BAR.SYNC.DEFER_BLOCKING 0x1, 0x80 ;  /* 0x0042000000007b1d */ /* 0x000fe20000010000 */
[----:B------:R-:W-:Y:S04]  /*8980*/  UIADD3 UR43, UPT, UPT, UR40, 0x1, URZ ;  /* 0x00000001282b7890 */ /* 0x000fe8000fffe0ff */
[----:B------:R-:W-:Y:S04]  /*8990*/  UISETP.NE.AND UP0, UPT, UR43, 0x4, UPT ;  /* 0x000000042b00788c */ /* 0x000fe8000bf05270 */
[----:B------:R-:W-:Y:S01]  /*89a0*/  USEL UR43, UR43, URZ, UP0 ;  /* 0x000000ff2b2b7287 */ /* 0x000fe20008000000 */
[----:B------:R2:W-:Y:S01]  /*89b0*/  @P6 SYNCS.ARRIVE.TRANS64.RED.A1T0 RZ, [R90+URZ], RZ ;  /* 0x000000ff5aff69a7 */ /* 0x0005e200081004ff */
[----:B------:R-:W-:Y:S01]  /*89c0*/  BSSY B1, `(.L_x_139) ;  /* 0x000001c000017945 */ /* 0x000fe20003800000 */
[----:B------:R-:W4:Y:S01]  /*89d0*/  @P6 SYNCS.PHASECHK.TRANS64.TRYWAIT P0, [R91+URZ+0x40], R92 ;  /* 0x0000405c5b0065a7 */ /* 0x000f2200080011ff */
[----:B--2---:R-:W-:Y:S01]  /*89e0*/  HFMA2 R90, -RZ, RZ, 0, 0 ;  /* 0x00000000ff5a7431 */ /* 0x004fe200000001ff */
[----:B----4-:R-:W-:Y:S01]  /*89f0*/  @P6 SEL R43, RZ, 0x1, !P0 ;  /* 0x00000001ff2b6807 */ /* 0x010fe20004000000 */
[----:B------:R-:W-:Y:S06]  /*8a00*/  @!P6 BRA `(.L_x_140) ;  /* 0x00000000005ce947 */ /* 0x000fec0003800000 */
        /* <DEDUP_REMOVED lines=12> */
.L_x_142:
[----:B------:R-:W-:Y:S05]  /*8ad0*/  BSYNC B0 ;  /* 0x0000000000007941 */ /* 0x000fea0003800000 */
.L_x_141:
[----:B------:R-:W-:Y:S01]  /*8ae0*/  ISETP.NE.AND P0, PT, R89, RZ, PT ;  /* 0x000000ff5900720c */ /* 0x000fe20003f05270 */
[----:B------:R-:W-:Y:S11]  /*8af0*/  VIADD R88, R88, 0x1 ;  /* 0x0000000158587836 */ /* 0x000ff60000000000 */
[----:B------:R-:W-:Y:S01]  /*8b00*/  @!UPT UIADD3 URZ, UPT, UPT, URZ, URZ, URZ ;  /* 0x000000fffffff290 */ /* 0x000fe2000fffe0ff */
[----:B------:R2:W4:Y:S04]  /*8b10*/  @P0 LDS.128 R56, [R4] ;  /* 0x0000000004380984 */ /* 0x0005280000000c00 */
[----:B------:R2:W1:Y:S04]  /*8b20*/  @P0 LDS.128 R52, [R3+0x10] ;  /* 0x0000100003340984 */ /* 0x0004680000000c00 */
[----:B------:R2:W1:Y:S04]  /*8b30*/  @P0 LDS.128 R48, [R2+0x20] ;  /* 0x0000200002300984 */ /* 0x0004680000000c00 */
[----:B------:R2:W1:Y:S01]  /*8b40*/  @P0 LDS.128 R44, [R0+0x30] ;  /* 0x00003000002c0984 */ /* 0x0004620000000c00 */
[C---:B------:R-:W-:Y:S04]  /*8b50*/  ISETP.NE.AND P0, PT, R88.reuse, 0x4, PT ;  /* 0x000000045800780c */ /* 0x040fe80003f05270 */
[----:B------:R-:W-:Y:S02]  /*8b60*/  SEL R88, R88, RZ, P0 ;  /* 0x000000ff58587207 */ /* 0x000fe40000000000 */
[----:B------:R-:W-:Y:S02]  /*8b70*/  SEL R90, RZ, 0x1, P0 ;  /* 0x00000001ff5a7807 */ /* 0x000fe40000000000 */
.L_x_140:
[----:B------:R-:W-:Y:S05]  /*8b80*/  BSYNC B1 ;  /* 0x0000000000017941 */ /* 0x000fea0003800000 */
.L_x_139:
        /* <DEDUP_REMOVED lines=21> */
.L_x_144:
[----:B----4-:R-:W-:Y:S01]  /*8ce0*/  LOP3.LUT R20, R56, 0xffffe000, RZ, 0xc0, !PT ;  /* 0xffffe00038147812 */ /* 0x010fe200078ec0ff */
[----:B------:R-:W-:Y:S05]  /*8cf0*/  WARPSYNC.ALL ;  /* 0x0000000000007948 */ /* 0x000fea0003800000 */
[----:B------:R-:W-:Y:S01]  /*8d00*/  R2UR UR4, R34 ;  /* 0x00000000220472ca */ /* 0x000fe200000e0000 */
[----:B------:R-:W-:Y:S01]  /*8d10*/  IMAD.U32 R92, RZ, RZ, UR43 ;  /* 0x0000002bff5c7e24 */ /* 0x000fe2000f8e00ff */
[----:B------:R-:W-:Y:S01]  /*8d20*/  LOP3.LUT R21, R57, 0xffffe000, RZ, 0xc0, !PT ;  /* 0xffffe00039157812 */ /* 0x000fe200078ec0ff */
[----:B-1----:R-:W-:Y:S01]  /*8d30*/  IMAD.U32 R91, RZ, RZ, UR37 ;  /* 0x00000025ff5b7e24 */ /* 0x002fe2000f8e00ff */
        /* <DEDUP_REMOVED lines=8> */
[----:B------:R-:W-:Y:S03]  /*8dc0*/  @P6 SHF.L.U32 R93, R90, 0x1f, RZ ;  /* 0x0000001f5a5d6819 */ /* 0x000fe600000006ff */
        /* <DEDUP_REMOVED lines=88> */
.L_x_146:
[----:B------:R-:W-:Y:S05]  /*9350*/  BSYNC.RECONVERGENT B0 ;  /* 0x0000000000007941 */ /* 0x000fea0003800200 */
.L_x_145:
        /* <DEDUP_REMOVED lines=18> */
[----:B------:R-:W-:Y:S04]  /*9480*/  SHF.L.U32 R5, R90, 0x1f, RZ ;  /* 0x0000001f5a057819 */ /* 0x000fe800000006ff */
[----:B------:R-:W1:Y:S02]  /*9490*/  SYNCS.PHASECHK.TRANS64.TRYWAIT P0, [R92+URZ+0x40], R5 ;  /* 0x000040055c0075a7 */ /* 0x000e6400080011ff */
[----:B-1----:R-:W-:Y:S05]  /*94a0*/  @!P0 BRA `(.L_x_151) ;  /* 0x0000003400f48947 */ /* 0x002fea0003800000 */
.L_x_150:
[----:B------:R-:W-:Y:S05]  /*94b0*/  BSYNC B0 ;  /* 0x0000000000007941 */ /* 0x000fea0003800000 */
.L_x_149:
[----:B------:R-:W-:Y:S01]  /*94c0*/  ISETP.NE.AND P0, PT, R89, RZ, PT ;  /* 0x000000ff5900720c */ /* 0x000fe20003f05270 */
[----:B------:R-:W-:Y:S11]  /*94d0*/  VIADD R88, R88, 0x1 ;  /* 0x0000000158587836 */ /* 0x000ff60000000000 */
[----:B------:R-:W-:Y:S01]  /*94e0*/  @!UPT UIADD3 URZ, UPT, UPT, URZ, URZ, URZ ;  /* 0x000000fffffff290 */ /* 0x000fe2000fffe0ff */
[----:B------:R2:W4:Y:S04]  /*94f0*/  @P0 LDS.128 R56, [R4] ;  /* 0x0000000004380984 */ /* 0x0005280000000c00 */
[----:B------:R2:W2:Y:S04]  /*9500*/  @P0 LDS.128 R52, [R3+0x10] ;  /* 0x0000100003340984 */ /* 0x0004a80000000c00 */
[----:B------:R2:W2:Y:S04]  /*9510*/  @P0 LDS.128 R48, [R2+0x20] ;  /* 0x0000200002300984 */ /* 0x0004a80000000c00 */
[----:B------:R2:W2:Y:S01]  /*9520*/  @P0 LDS.128 R44, [R0+0x30] ;  /* 0x00003000002c0984 */ /* 0x0004a20000000c00 */
[C---:B------:R-:W-:Y:S04]  /*9530*/  ISETP.NE.AND P0, PT, R88.reuse, 0x4, PT ;  /* 0x000000045800780c */ /* 0x040fe80003f05270 */
[----:B-1----:R-:W-:Y:S02]  /*9540*/  SEL R5, RZ, 0x1, P0 ;  /* 0x00000001ff057807 */ /* 0x002fe40000000000 */
[----:B------:R-:W-:Y:S02]  /*9550*/  SEL R88, R88, RZ, P0 ;  /* 0x000000ff58587207 */ /* 0x000fe40000000000 */
[----:B------:R-:W-:Y:S02]  /*9560*/  LOP3.LUT R90, R90, R5, RZ, 0x3c, !PT ;  /* 0x000000055a5a7212 */ /* 0x000fe400078e3cff */
.L_x_148:
[----:B------:R-:W-:Y:S05]  /*9570*/  BSYNC B1 ;  /* 0x0000000000017941 */ /* 0x000fea0003800000 */
.L_x_147:
        /* <DEDUP_REMOVED lines=21> */
.L_x_152:
[----:B----4-:R-:W-:Y:S01]  /*96d0*/  LOP3.LUT R20, R56, 0xffffe000, RZ, 0xc0, !PT ;  /* 0xffffe00038147812 */ /* 0x010fe200078ec0ff */
        /* <DEDUP_REMOVED lines=11> */
[----:B-1----:R-:W1:Y:S10]  /*9790*/  LDTM.x16 R4, tmem[UR4+0x40] ;  /* 0x00004004000479ee */ /* 0x002e740008240000 */
        /* <DEDUP_REMOVED lines=31> */
[----:B------:R1:W-:Y:S01]  /*9990*/  STS.128 [R79], R36 ;  /* 0x000000244f007388 */ /* 0x0003e20000000c00 */
        /* <DEDUP_REMOVED lines=45> */
[----:B------:R-:W-:Y:S02]  /*9c70*/  UIADD3 UR12, UP0, UPT, UR52, 0x680, URZ ;  /* 0x00000680340c7890 */ /* 0x000fe4000ff1e0ff */
[----:B------:R-:W-:Y:S02]  /*9c80*/  UIADD3 UR5, UPT, UPT, UR41, 0x40, URZ ;  /* 0x0000004029057890 */ /* 0x000fe4000fffe0ff */
[----:B------:R-:W-:Y:S01]  /*9c90*/  MOV R73, UR4 ;  /* 0x0000000400497c02 */ /* 0x000fe20008000f00 */
[----:B------:R-:W-:Y:S01]  /*9ca0*/  UIADD3.X UR13, UPT, UPT, URZ, UR53, URZ, UP0, !UPT ;  /* 0x00000035ff0d7290 */ /* 0x000fe200087fe4ff */
[----:B------:R-:W-:Y:S02]  /*9cb0*/  UMOV UR6, UR42 ;  /* 0x0000002a00067c82 */ /* 0x000fe40008000000 */
[----:B------:R-:W-:Y:S01]  /*9cc0*/  R2UR UR4, R73 ;  /* 0x00000000490472ca */ /* 0x000fe200000e0000 */
[----:B------:R-:W-:Y:S01]  /*9cd0*/  UMOV UR7, UR36 ;  /* 0x0000002400077c82 */ /* 0x000fe20008000000 */
[----:B------:R-:W-:Y:S02]  /*9ce0*/  UIADD3 UR9, UPT, UPT, UR41, 0xc0, URZ ;  /* 0x000000c029097890 */ /* 0x000fe4000fffe0ff */
[----:B------:R-:W-:Y:S01]  /*9cf0*/  UIADD3 UR8, UPT, UPT, UR49, 0x1200, URZ ;  /* 0x0000120031087890 */ /* 0x000fe2000fffe0ff */
[----:B------:R-:W-:Y:S01]  /*9d00*/  UMOV UR10, UR42 ;  /* 0x0000002a000a7c82 */ /* 0x000fe20008000000 */
[----:B------:R-:W-:Y:S07]  /*9d10*/  UMOV UR11, UR36 ;  /* 0x00000024000b7c82 */ /* 0x000fee0008000000 */
[----:B------:R2:W-:Y:S01]  /*9d20*/  UTMASTG.3D [UR4], [UR12] ;  /* 0x000000040c0073b5 */ /* 0x0005e20008010000 */
[----:B------:R2:W-:Y:S01]  /*9d30*/  UTMASTG.3D [UR8], [UR12] ;  /* 0x000000080c0073b5 */ /* 0x0005e20008010000 */
[----:B------:R0:W-:Y:S01]  /*9d40*/  UTMACMDFLUSH ;  /* 0x00000000000079b7 */ /* 0x0001e20000000000 */
[----:B--2---:R-:W-:Y:S04]  /*9d50*/  DEPBAR.LE SB0, 0x1 ;  /* 0x000080400000791a */ /* 0x004fe80000000000 */
.L_x_154:
[----:B------:R-:W-:Y:S05]  /*9d60*/  BSYNC.RECONVERGENT B0 ;  /* 0x0000000000007941 */ /* 0x000fea0003800200 */
.L_x_153:
        /* <DEDUP_REMOVED lines=21> */
.L_x_158:
[----:B------:R-:W-:Y:S05]  /*9ec0*/  BSYNC B0 ;  /* 0x0000000000007941 */ /* 0x000fea0003800000 */
.L_x_157:
        /* <DEDUP_REMOVED lines=11> */
.L_x_156:
[----:B------:R-:W-:Y:S05]  /*9f80*/  BSYNC B1 ;  /* 0x0000000000017941 */ /* 0x000fea0003800000 */
.L_x_155:
        /* <DEDUP_REMOVED lines=21> */
.L_x_160:
        /* <DEDUP_REMOVED lines=103> */
.L_x_162:
[----:B------:R-:W-:Y:S05]  /*a750*/  BSYNC.RECONVERGENT B0 ;  /* 0x0000000000007941 */ /* 0x000fea0003800200 */
.L_x_161:
        /* <DEDUP_REMOVED lines=21> */
.L_x_166:
[----:B------:R-:W-:Y:S05]  /*a8b0*/  BSYNC B0 ;  /* 0x0000000000007941 */ /* 0x000fea0003800000 */
.L_x_165:
        /* <DEDUP_REMOVED lines=11> */
.L_x_164:
[----:B------:R-:W-:Y:S05]  /*a970*/  BSYNC B1 ;  /* 0x0000000000017941 */ /* 0x000fea0003800000 */
.L_x_163:
        /* <DEDUP_REMOVED lines=21> */
.L_x_168:
        /* <DEDUP_REMOVED lines=103> */
.L_x_170:
[----:B------:R-:W-:Y:S05]  /*b140*/  BSYNC.RECONVERGENT B0 ;  /* 0x0000000000007941 */ /* 0x000fea0003800200 */
.L_x_169:
        /* <DEDUP_REMOVED lines=13> */
[C---:B------:R-:W-:Y:S01]  /*b220*/  @P1 IMAD R3, R88.reuse, 0x2000, R79 ;  /* 0x0000200058031824 */ /* 0x040fe200078e024f */
[C---:B------:R-:W-:Y:S01]  /*b230*/  @P1 LEA R0, R88.reuse, R77, 0xd ;  /* 0x0000004d58001211 */ /* 0x040fe200078e68ff */
[C---:B------:R-:W-:Y:S02]  /*b240*/  @P1 IMAD R2, R88.reuse, 0x2000, R78 ;  /* 0x0000200058021824 */ /* 0x040fe400078e024e */
[----:B------:R-:W-:Y:S01]  /*b250*/  @P1 IMAD R88, R88, 0x2000, R85 ;  /* 0x0000200058581824 */ /* 0x000fe200078e0255 */
[----:B------:R-:W-:Y:S06]  /*b260*/  @P0 BRA `(.L_x_174) ;  /* 0x00000000000c0947 */ /* 0x000fec0003800000 */
[----:B-1----:R-:W-:Y:S04]  /*b270*/  SHF.L.U32 R5, R90, 0x1f, RZ ;  /* 0x0000001f5a057819 */ /* 0x002fe800000006ff */
[----:B------:R-:W1:Y:S02]  /*b280*/  SYNCS.PHASECHK.TRANS64.TRYWAIT P0, [R92+URZ+0x40], R5 ;  /* 0x000040055c0075a7 */ /* 0x000e6400080011ff */
[----:B-1----:R-:W-:Y:S05]  /*b290*/  @!P0 BRA `(.L_x_175) ;  /* 0x0000001800b48947 */ /* 0x002fea0003800000 */
.L_x_174:
[----:B------:R-:W-:Y:S05]  /*b2a0*/  BSYNC B0 ;  /* 0x0000000000007941 */ /* 0x000fea0003800000 */
.L_x_173:
[----:B------:R-:W-:Y:S11]  /*b2b0*/  ISETP.NE.AND P0, PT, R89, RZ, PT ;  /* 0x000000ff5900720c */ /* 0x000ff60003f05270 */
[----:B------:R-:W-:Y:S02]  /*b2c0*/  @!UPT UIADD3 URZ, UPT, UPT, URZ, URZ, URZ ;  /* 0x000000fffffff290 */ /* 0x000fe4000fffe0ff */
[----:B------:R2:W4:Y:S04]  /*b2d0*/  @P0 LDS.128 R56, [R3] ;  /* 0x0000000003380984 */ /* 0x0005280000000c00 */
[----:B------:R2:W1:Y:S04]  /*b2e0*/  @P0 LDS.128 R52, [R2+0x10] ;  /* 0x0000100002340984 */ /* 0x0004680000000c00 */
[----:B------:R2:W1:Y:S04]  /*b2f0*/  @P0 LDS.128 R48, [R0+0x20] ;  /* 0x0000200000300984 */ /* 0x0004680000000c00 */
[----:B------:R2:W1:Y:S02]  /*b300*/  @P0 LDS.128 R44, [R88+0x30] ;  /* 0x00003000582c0984 */ /* 0x0004640000000c00 */
.L_x_172:
[----:B------:R-:W-:Y:S05]  /*b310*/  BSYNC B1 ;  /* 0x0000000000017941 */ /* 0x000fea0003800000 */
.L_x_171:
        /* <DEDUP_REMOVED lines=21> */
.L_x_176:
[----:B------:R-:W-:Y:S01]  /*b470*/  ISETP.NE.AND P0, PT, R81, RZ, PT ;  /* 0x000000ff5100720c */ /* 0x000fe20003f05270 */
[----:B------:R-:W-:Y:S05]  /*b480*/  WARPSYNC.ALL ;  /* 0x0000000000007948 */ /* 0x000fea0003800000 */
[----:B------:R-:W-:Y:S01]  /*b490*/  R2UR UR4, R34 ;  /* 0x00000000220472ca */ /* 0x000fe200000e0000 */
[----:B------:R-:W-:Y:S01]  /*b4a0*/  VIADD R87, R87, 0xd0 ;  /* 0x000000d057577836 */ /* 0x000fe20000000000 */
[----:B----4-:R-:W-:Y:S01]  /*b4b0*/  LOP3.LUT R0, R56, 0xffffe000, RZ, 0xc0, !PT ;  /* 0xffffe00038007812 */ /* 0x010fe200078ec0ff */
[----:B------:R-:W-:Y:S01]  /*b4c0*/  BSSY.RECONVERGENT B0, `(.L_x_177) ;  /* 0x000005e000007945 */ /* 0x000fe20003800200 */
[----:B------:R-:W-:Y:S02]  /*b4d0*/  LOP3.LUT R2, R57, 0xffffe000, RZ, 0xc0, !PT ;  /* 0xffffe00039027812 */ /* 0x000fe400078ec0ff */
[----:B------:R-:W-:Y:S02]  /*b4e0*/  LOP3.LUT R3, R58, 0xffffe000, RZ, 0xc0, !PT ;  /* 0xffffe0003a037812 */ /* 0x000fe400078ec0ff */
[----:B------:R-:W-:Y:S02]  /*b4f0*/  LOP3.LUT R20, R59, 0xffffe000, RZ, 0xc0, !PT ;  /* 0xffffe0003b147812 */ /* 0x000fe400078ec0ff */
[----:B-1----:R-:W-:Y:S02]  /*b500*/  LOP3.LUT R21, R52, 0xffffe000, RZ, 0xc0, !PT ;  /* 0xffffe00034157812 */ /* 0x002fe400078ec0ff */
[----:B------:R-:W-:Y:S01]  /*b510*/  LOP3.LUT R36, R53, 0xffffe000, RZ, 0xc0, !PT ;  /* 0xffffe00035247812 */ /* 0x000fe200078ec0ff */
[----:B------:R-:W1:Y:S01]  /*b520*/  LDTM.x16 R4, tmem[UR4+0x70] ;  /* 0x00007004000479ee */ /* 0x000e620008240000 */
[----:B------:R-:W-:Y:S01]  /*b530*/  LOP3.LUT R37, R54, 0xffffe000, RZ, 0xc0, !PT ;  /* 0xffffe00036257812 */ /* 0x000fe200078ec0ff */
[----:B------:R-:W-:Y:S01]  /*b540*/  NOP ;  /* 0x0000000000007918 */ /* 0x000fe20000000000 */
[----:B------:R-:W-:Y:S02]  /*b550*/  LOP3.LUT R38, R55, 0xffffe000, RZ, 0xc0, !PT ;  /* 0xffffe00037267812 */ /* 0x000fe400078ec0ff */
[----:B------:R-:W-:Y:S02]  /*b560*/  LOP3.LUT R87, R87, 0xfefffff8, RZ, 0xc0, !PT ;  /* 0xfefffff857577812 */ /* 0x000fe400078ec0ff */
[----:B------:R-:W-:Y:S02]  /*b570*/  LOP3.LUT R39, R48, 0xffffe000, RZ, 0xc0, !PT ;  /* 0xffffe00030277812 */ /* 0x000fe400078ec0ff */
[----:B------:R-:W-:Y:S01]  /*b580*/  LOP3.LUT R40, R49, 0xffffe000, RZ, 0xc0, !PT ;  /* 0xffffe00031287812 */ /* 0x000fe200078ec0ff */
[----:B-1----:R1:W-:Y:S01]  /*b590*/  SYNCS.ARRIVE.TRANS64.RED.A1T0 RZ, [R87+URZ], RZ ;  /* 0x000000ff57ff79a7 */ /* 0x0023e200081004ff */
[----:B------:R-:W-:Y:S02]  /*b5a0*/  LOP3.LUT R41, R50, 0xffffe000, RZ, 0xc0, !PT ;  /* 0xffffe00032297812 */ /* 0x000fe400078ec0ff */
[----:B------:R-:W-:Y:S02]  /*b5b0*/  LOP3.LUT R42, R51, 0xffffe000, RZ, 0xc0, !PT ;  /* 0xffffe000332a7812 */ /* 0x000fe400078ec0ff */
[----:B------:R-:W-:Y:S02]  /*b5c0*/  LOP3.LUT R43, R44, 0xffffe000, RZ, 0xc0, !PT ;  /* 0xffffe0002c2b7812 */ /* 0x000fe400078ec0ff */
[----:B------:R-:W-:Y:S02]  /*b5d0*/  LOP3.LUT R44, R45, 0xffffe000, RZ, 0xc0, !PT ;  /* 0xffffe0002d2c7812 */ /* 0x000fe400078ec0ff */
[----:B------:R-:W-:Y:S02]  /*b5e0*/  LOP3.LUT R45, R46, 0xffffe000, RZ, 0xc0, !PT ;  /* 0xffffe0002e2d7812 */ /* 0x000fe400078ec0ff */
[----:B------:R-:W-:Y:S01]  /*b5f0*/  LOP3.LUT R46, R47, 0xffffe000, RZ, 0xc0, !PT ;  /* 0xffffe0002f2e7812 */ /* 0x000fe200078ec0ff */
[C---:B------:R-:W-:Y:S01]  /*b600*/  FMUL R4, R32.reuse, R4 ;  /* 0x0000000420047220 */ /* 0x040fe20000400000 */
[C---:B------:R-:W-:Y:S01]  /*b610*/  FMUL R5, R32.reuse, R5 ;  /* 0x0000000520057220 */ /* 0x040fe20000400000 */
[C---:B------:R-:W-:Y:S01]  /*b620*/  FMUL R6, R32.reuse, R6 ;  /* 0x0000000620067220 */ /* 0x040fe20000400000 */
[C---:B------:R-:W-:Y:S01]  /*b630*/  FMUL R7, R32.reuse, R7 ;  /* 0x0000000720077220 */ /* 0x040fe20000400000 */
[C---:B------:R-:W-:Y:S01]  /*b640*/  FFMA R4, R35.reuse, R0, R4 ;  /* 0x0000000023047223 */ /* 0x040fe20000000004 */
[C---:B------:R-:W-:Y:S01]  /*b650*/  FFMA R5, R35.reuse, R2, R5 ;  /* 0x0000000223057223 */ /* 0x040fe20000000005 */
[C---:B------:R-:W-:Y:S01]  /*b660*/  FFMA R6, R35.reuse, R3, R6 ;  /* 0x0000000323067223 */ /* 0x040fe20000000006 */
[C---:B------:R-:W-:Y:S01]  /*b670*/  FFMA R7, R35.reuse, R20, R7 ;  /* 0x0000001423077223 */ /* 0x040fe20000000007 */
[C---:B------:R-:W-:Y:S01]  /*b680*/  FMUL R8, R32.reuse, R8 ;  /* 0x0000000820087220 */ /* 0x040fe20000400000 */
        /* <DEDUP_REMOVED lines=9> */
[----:B------:R-:W-:Y:S01]  /*b720*/  F2FP.TF32.F32.PACK_B R7, R7 ;  /* 0x00000007ff07723e */ /* 0x000fe200024050ff */
[C---:B------:R-:W-:Y:S01]  /*b730*/  FFMA R11, R35.reuse, R38, R11 ;  /* 0x00000026230b7223 */ /* 0x040fe2000000000b */
[C---:B------:R-:W-:Y:S01]  /*b740*/  FMUL R12, R32.reuse, R12 ;  /* 0x0000000c200c7220 */ /* 0x040fe20000400000 */
[----:B------:R-:W-:Y:S01]  /*b750*/  F2FP.TF32.F32.PACK_B R8, R8 ;  /* 0x00000008ff08723e */ /* 0x000fe200024050ff */
[C---:B------:R-:W-:Y:S01]  /*b760*/  FMUL R13, R32.reuse, R13 ;  /* 0x0000000d200d7220 */ /* 0x040fe20000400000 */
[----:B------:R1:W-:Y:S01]  /*b770*/  STS.128 [R79+0x6000], R4 ;  /* 0x006000044f007388 */ /* 0x0003e20000000c00 */
        /* <DEDUP_REMOVED lines=8> */
[C---:B------:R-:W-:Y:S01]  /*b800*/  FFMA R15, R35.reuse, R42, R15 ;  /* 0x0000002a230f7223 */ /* 0x040fe2000000000f */
[C---:B------:R-:W-:Y:S01]  /*b810*/  FMUL R16, R32.reuse, R16 ;  /* 0x0000001020107220 */ /* 0x040fe20000400000 */
[----:B------:R-:W-:Y:S01]  /*b820*/  F2FP.TF32.F32.PACK_B R12, R12 ;  /* 0x0000000cff0c723e */ /* 0x000fe200024050ff */
[----:B------:R1:W-:Y:S01]  /*b830*/  STS.128 [R78+0x6010], R8 ;  /* 0x006010084e007388 */ /* 0x0003e20000000c00 */
[C---:B------:R-:W-:Y:S01]  /*b840*/  FMUL R17, R32.reuse, R17 ;  /* 0x0000001120117220 */ /* 0x040fe20000400000 */
[C---:B------:R-:W-:Y:S01]  /*b850*/  FMUL R18, R32.reuse, R18 ;  /* 0x0000001220127220 */ /* 0x040fe20000400000 */
[----:B------:R-:W-:Y:S01]  /*b860*/  FMUL R19, R32, R19 ;  /* 0x0000001320137220 */ /* 0x000fe20000400000 */
[----:B------:R-:W-:Y:S01]  /*b870*/  F2FP.TF32.F32.PACK_B R13, R13 ;  /* 0x0000000dff0d723e */ /* 0x000fe200024050ff */
[C---:B------:R-:W-:Y:S01]  /*b880*/  FFMA R16, R35.reuse, R43, R16 ;  /* 0x0000002b23107223 */ /* 0x040fe20000000010 */
[----:B------:R-:W-:Y:S01]  /*b890*/  F2FP.TF32.F32.PACK_B R14, R14 ;  /* 0x0000000eff0e723e */ /* 0x000fe200024050ff */
[C---:B------:R-:W-:Y:S01]  /*b8a0*/  FFMA R17, R35.reuse, R44, R17 ;  /* 0x0000002c23117223 */ /* 0x040fe20000000011 */
[----:B------:R-:W-:Y:S01]  /*b8b0*/  F2FP.TF32.F32.PACK_B R15, R15 ;  /* 0x0000000fff0f723e */ /* 0x000fe200024050ff */
[C---:B------:R-:W-:Y:S01]  /*b8c0*/  FFMA R18, R35.reuse, R45, R18 ;  /* 0x0000002d23127223 */ /* 0x040fe20000000012 */
[----:B------:R-:W-:Y:S01]  /*b8d0*/  FFMA R19, R35, R46, R19 ;  /* 0x0000002e23137223 */ /* 0x000fe20000000013 */
[----:B------:R-:W-:Y:S02]  /*b8e0*/  F2FP.TF32.F32.PACK_B R16, R16 ;  /* 0x00000010ff10723e */ /* 0x000fe400024050ff */
[----:B------:R1:W-:Y:S01]  /*b8f0*/  STS.128 [R77+0x6020], R12 ;  /* 0x0060200c4d007388 */ /* 0x0003e20000000c00 */
[----:B------:R-:W-:Y:S02]  /*b900*/  F2FP.TF32.F32.PACK_B R17, R17 ;  /* 0x00000011ff11723e */ /* 0x000fe400024050ff */
        /* <DEDUP_REMOVED lines=25> */
.L_x_178:
[----:B------:R-:W-:Y:S05]  /*baa0*/  BSYNC.RECONVERGENT B0 ;  /* 0x0000000000007941 */ /* 0x000fea0003800200 */
.L_x_177:
[----:B------:R-:W-:Y:S01]  /*bab0*/  BAR.SYNC.DEFER_BLOCKING 0x1, 0x80 ;  /* 0x0042000000007b1d */ /* 0x000fe20000010000 */
[----:B------:R-:W-:Y:S01]  /*bac0*/  UISETP.NE.AND UP0, UPT, UR50, -0x8, UPT ;  /* 0xfffffff83200788c */ /* 0x000fe2000bf05270 */
[----:B------:R-:W-:Y:S08]  /*bad0*/  IADD3 R0, PT, PT, R30, 0x1, RZ ;  /* 0x000000011e007810 */ /* 0x000ff00007ffe0ff */
[----:B------:R-:W-:Y:S05]  /*bae0*/  BRA.U !UP0, `(.L_x_179) ;  /* 0x0000000108287547 */ /* 0x000fea000b800000 */
[----:B------:R-:W-:Y:S01]  /*baf0*/  ISETP.NE.AND P0, PT, R86, RZ, PT ;  /* 0x000000ff5600720c */ /* 0x000fe20003f05270 */
[----:B------:R-:W-:Y:S01]  /*bb00*/  IMAD.U32 R3, RZ, RZ, UR51 ;  /* 0x00000033ff037e24 */ /* 0x000fe2000f8e00ff */
[----:B------:R-:W-:Y:S01]  /*bb10*/  UIADD3 UR51, UPT, UPT, UR51, 0x1, URZ ;  /* 0x0000000133337890 */ /* 0x000fe2000fffe0ff */
[----:B------:R-:W-:Y:S03]  /*bb20*/  IMAD.U32 R2, RZ, RZ, UR37 ;  /* 0x00000025ff027e24 */ /* 0x000fe6000f8e00ff */
[----:B------:R-:W-:Y:S04]  /*bb30*/  UISETP.NE.AND UP0, UPT, UR51, 0x4, UPT ;  /* 0x000000043300788c */ /* 0x000fe8000bf05270 */
[----:B------:R-:W-:Y:S03]  /*bb40*/  USEL UR51, UR51, URZ, UP0 ;  /* 0x000000ff33337287 */ /* 0x000fe60008000000 */
[----:B------:R-:W-:Y:S05]  /*bb50*/  @P0 LEA R3, R3, UR49, 0x3 ;  /* 0x0000003103030c11 */ /* 0x000fea000f8e18ff */
[----:B------:R-:W-:Y:S05]  /*bb60*/  @P0 VIADD R3, R3, 0x60 ;  /* 0x0000006003030836 */ /* 0x000fea0000000000 */
[----:B------:R-:W-:Y:S04]  /*bb70*/  @P0 PRMT R2, R2, 0x654, R3 ;  /* 0x0000065402020816 */ /* 0x000fe80000000003 */
[----:B------:R2:W-:Y:S03]  /*bb80*/  @P0 SYNCS.ARRIVE.TRANS64.RED.A1T0 RZ, [R2+URZ], RZ ;  /* 0x000000ff02ff09a7 */ /* 0x0005e600081004ff */
.L_x_179:
[----:B------:R-:W-:Y:S01]  /*bb90*/  ISETP.NE.AND P2, PT, R82, RZ, PT ;  /* 0x000000ff5200720c */ /* 0x000fe20003f45270 */
[----:B------:R-:W-:Y:S01]  /*bba0*/  UIADD3 UR50, UPT, UPT, UR50, 0x8, URZ ;  /* 0x0000000832327890 */ /* 0x000fe2000fffe0ff */
[----:B------:R-:W-:Y:S01]  /*bbb0*/  ISETP.NE.AND P0, PT, R84, 0x2, PT ;  /* 0x000000025400780c */ /* 0x000fe20003f05270 */
[----:B------:R-:W-:Y:S01]  /*bbc0*/  IMAD.IADD R20, R29, 0x1, R66 ;  /* 0x000000011d147824 */ /* 0x000fe200078e0242 */
[----:B------:R-:W-:Y:S01]  /*bbd0*/  ISETP.NE.AND P1, PT, R0, 0x4, PT ;  /* 0x000000040000780c */ /* 0x000fe20003f25270 */
[----:B------:R-:W-:Y:S01]  /*bbe0*/  IMAD.IADD R21, R31, 0x1, R68 ;  /* 0x000000011f157824 */ /* 0x000fe200078e0244 */
[----:B--2---:R-:W-:Y:S02]  /*bbf0*/  SEL R2, RZ, 0x1, P0 ;  /* 0x00000001ff027807 */ /* 0x004fe40000000000 */
[----:B------:R-:W-:Y:S02]  /*bc00*/  SEL R3, RZ, 0x1, P1 ;  /* 0x00000001ff037807 */ /* 0x000fe40000800000 */
[----:B------:R-:W-:Y:S02]  /*bc10*/  LOP3.LUT R75, R75, R2, RZ, 0x3c, !PT ;  /* 0x000000024b4b7212 */ /* 0x000fe400078e3cff */
[----:B------:R-:W-:Y:S02]  /*bc20*/  LOP3.LUT R76, R76, R3, RZ, 0x3c, !PT ;  /* 0x000000034c4c7212 */ /* 0x000fe400078e3cff */
[----:B------:R-:W-:Y:S02]  /*bc30*/  @P2 R2UR UR36, R74 ;  /* 0x000000004a2422ca */ /* 0x000fe400000e0000 */
[----:B------:R-:W-:Y:S02]  /*bc40*/  SEL R84, R84, RZ, P0 ;  /* 0x000000ff54547207 */ /* 0x000fe40000000000 */
[----:B------:R-:W-:Y:S01]  /*bc50*/  SEL R30, R0, RZ, P1 ;  /* 0x000000ff001e7207 */ /* 0x000fe20000800000 */
[----:B------:R-:W-:Y:S10]  /*bc60*/  @P2 BRA `(.L_x_180) ;  /* 0xffffffa400142947 */ /* 0x000ff4000383ffff */
[----:B------:R-:W-:-:S09]  /*bc70*/  UISETP.NE.AND UP0, UPT, UR48, URZ, UPT ;  /* 0x000000ff3000728c */ /* 0x000fd2000bf05270 */
[----:B------:R-:W-:Y:S05]  /*bc80*/  BRA.U !UP0, `(.L_x_181) ;  /* 0x0000000108487547 */ /* 0x000fea000b800000 */
[----:B------:R-:W2:Y:S02]  /*bc90*/  LDCU.64 UR4, c[0x0][0x890] ;  /* 0x00011200ff0477ac */ /* 0x000ea40008000a00 */
[----:B--2---:R-:W-:-:S04]  /*bca0*/  UISETP.NE.U32.AND UP0, UPT, UR4, URZ, UPT ;  /* 0x000000ff0400728c */ /* 0x004fc8000bf05070 */
[----:B------:R-:W-:-:S09]  /*bcb0*/  UISETP.NE.AND.EX UP0, UPT, UR5, URZ, UPT, UP0 ;  /* 0x000000ff0500728c */ /* 0x000fd2000bf05300 */
[----:B------:R-:W-:Y:S05]  /*bcc0*/  BRA.U UP0, `(.L_x_182) ;  /* 0x00000001000c7547 */ /* 0x000fea000b800000 */
[----:B------:R-:W-:-:S13]  /*bcd0*/  FSETP.NEU.AND P0, PT, R35, RZ, PT ;  /* 0x000000ff2300720b */ /* 0x000fda0003f0d000 */
[----:B------:R-:W-:Y:S05]  /*bce0*/  @!P0 EXIT ;  /* 0x000000000000894d */ /* 0x000fea0003800000 */
[----:B------:R-:W-:Y:S05]  /*bcf0*/  BRA `(.L_x_181) ;  /* 0x00000000002c7947 */ /* 0x000fea0003800000 */
.L_x_182:
[----:B------:R-:W-:Y:S01]  /*bd00*/  ISETP.NE.AND P0, PT, R83, RZ, PT ;  /* 0x000000ff5300720c */ /* 0x000fe20003f05270 */
[----:B------:R-:W-:-:S12]  /*bd10*/  BSSY.RECONVERGENT B0, `(.L_x_181) ;  /* 0x0000009000007945 */ /* 0x000fd80003800200 */
[----:B------:R-:W-:Y:S05]  /*bd20*/  @P0 BRA `(.L_x_183) ;  /* 0x0000000000140947 */ /* 0x000fea0003800000 */
[----:B------:R-:W2:Y:S02]  /*bd30*/  LDCU.64 UR4, c[0x0][0x888] ;  /* 0x00011100ff0477ac */ /* 0x000ea40008000a00 */
[----:B--2---:R-:W-:-:S04]  /*bd40*/  ISETP.NE.U32.AND P0, PT, RZ, UR4, PT ;  /* 0x00000004ff007c0c */ /* 0x004fc8000bf05070 */
[----:B------:R-:W-:-:S13]  /*bd50*/  ISETP.NE.AND.EX P0, PT, RZ, UR5, PT, P0 ;  /* 0x00000005ff007c0c */ /* 0x000fda000bf05300 */
[----:B------:R-:W-:Y:S05]  /*bd60*/  @!P0 EXIT ;  /* 0x000000000000894d */ /* 0x000fea0003800000 */
[----:B------:R-:W-:Y:S05]  /*bd70*/  BRA `(.L_x_184) ;  /* 0x0000000000087947 */ /* 0x000fea0003800000 */
.L_x_183:
[----:B------:R-:W-:-:S13]  /*bd80*/  FSETP.NEU.AND P0, PT, R35, RZ, PT ;  /* 0x000000ff2300720b */ /* 0x000fda0003f0d000 */
[----:B------:R-:W-:Y:S05]  /*bd90*/  @!P0 EXIT ;  /* 0x000000000000894d */ /* 0x000fea0003800000 */
.L_x_184:
[----:B------:R-:W-:Y:S05]  /*bda0*/  BSYNC.RECONVERGENT B0 ;  /* 0x0000000000007941 */ /* 0x000fea0003800200 */
.L_x_181:
[----:B------:R-:W-:Y:S01]  /*bdb0*/  ULEA UR4, UR51, UR49, 0x3 ;  /* 0x0000003133047291 */ /* 0x000fe2000f8e18ff */
[----:B------:R-:W-:-:S04]  /*bdc0*/  DEPBAR.LE SB0, 0x0 ;  /* 0x000080000000791a */ /* 0x000fc80000000000 */
[----:B------:R-:W-:-:S04]  /*bdd0*/  UIADD3 UR4, UPT, UPT, UR4, 0x60, URZ ;  /* 0x0000006004047890 */ /* 0x000fc8000fffe0ff */
[----:B------:R-:W-:-:S09]  /*bde0*/  UPRMT UR4, UR37, 0x654, UR4 ;  /* 0x0000065425047896 */ /* 0x000fd20008000004 */
[----:B------:R-:W-:Y:S01]  /*bdf0*/  SYNCS.ARRIVE.TRANS64.RED.A1T0 RZ, [UR4], RZ ;  /* 0x000000ffffff79a7 */ /* 0x000fe20008100404 */
[----:B------:R-:W-:Y:S05]  /*be00*/  EXIT ;  /* 0x000000000000794d */ /* 0x000fea0003800000 */
.L_x_24:
[----:B--2---:R2:W4:Y:S02]  /*be10*/  SYNCS.PHASECHK.TRANS64.TRYWAIT P0, [R3+URZ+0x100], R2 ;  /* 0x00010002030075a7 */ /* 0x00452400080011ff */
[----:B----4-:R-:W-:Y:S05]  /*be20*/  @!P0 NANOSLEEP.SYNCS 0x989680 ;  /* 0x009896800000895d */ /* 0x010fea0003900000 */
[----:B------:R-:W4:Y:S02]  /*be30*/  @!P0 SYNCS.PHASECHK.TRANS64 P0, [R3+URZ+0x100], R2 ;  /* 0x00010002030085a7 */ /* 0x000f2400080010ff */
[----:B----4-:R-:W-:Y:S05]  /*be40*/  @!P0 BRA `(.L_x_24) ;  /* 0xfffffffc00f08947 */ /* 0x010fea000383ffff */
[----:B------:R-:W-:Y:S05]  /*be50*/  BRA `(.L_x_185) ;  /* 0xffffff5800707947 */ /* 0x000fea000383ffff */
.L_x_27:
[----:B-1----:R-:W-:-:S07]  /*be60*/  MOV R2, UR33 ;  /* 0x0000002100027c02 */ /* 0x002fce0008000f00 */
.L_x_186:
[----:B-1----:R1:W2:Y:S02]  /*be70*/  SYNCS.PHASECHK.TRANS64.TRYWAIT P0, [R2+URZ+0x20], R5 ;  /* 0x00002005020075a7 */ /* 0x0022a400080011ff */
[----:B--2---:R-:W-:Y:S05]  /*be80*/  @!P0 NANOSLEEP.SYNCS 0x989680 ;  /* 0x009896800000895d */ /* 0x004fea0003900000 */
[----:B------:R-:W2:Y:S02]  /*be90*/  @!P0 SYNCS.PHASECHK.TRANS64 P0, [R2+URZ+0x20], R5 ;  /* 0x00002005020085a7 */ /* 0x000ea400080010ff */
[----:B--2---:R-:W-:Y:S05]  /*bea0*/  @!P0 BRA `(.L_x_186) ;  /* 0xfffffffc00f08947 */ /* 0x004fea000383ffff */
[----:B------:R-:W-:Y:S05]  /*beb0*/  BRA `(.L_x_26) ;  /* 0xffffff5800d87947 */ /* 0x000fea000383ffff */
.L_x_34:
[----:B-1----:R-:W-:-:S07]  /*bec0*/  MOV R2, UR33 ;  /* 0x0000002100027c02 */ /* 0x002fce0008000f00 */
.L_x_187:
[----:B-1----:R1:W2:Y:S02]  /*bed0*/  SYNCS.PHASECHK.TRANS64.TRYWAIT P0, [R2+URZ+0x20], R5 ;  /* 0x00002005020075a7 */ /* 0x0022a400080011ff */
[----:B--2---:R-:W-:Y:S05]  /*bee0*/  @!P0 NANOSLEEP.SYNCS 0x989680 ;  /* 0x009896800000895d */ /* 0x004fea0003900000 */
[----:B------:R-:W2:Y:S02]  /*bef0*/  @!P0 SYNCS.PHASECHK.TRANS64 P0, [R2+URZ+0x20], R5 ;  /* 0x00002005020085a7 */ /* 0x000ea400080010ff */
[----:B--2---:R-:W-:Y:S05]  /*bf00*/  @!P0 BRA `(.L_x_187) ;  /* 0xfffffffc00f08947 */ /* 0x004fea000383ffff */
[----:B------:R-:W-:Y:S05]  /*bf10*/  BRA `(.L_x_33) ;  /* 0xffffff5c00c47947 */ /* 0x000fea000383ffff */
.L_x_39:
[----:B-1----:R1:W2:Y:S02]  /*bf20*/  SYNCS.PHASECHK.TRANS64.TRYWAIT P0, [R2+URZ+0x90], R3 ;  /* 0x00009003020075a7 */ /* 0x0022a400080011ff */
[----:B--2---:R-:W-:Y:S05]  /*bf30*/  @!P0 NANOSLEEP.SYNCS 0x989680 ;  /* 0x009896800000895d */ /* 0x004fea0003900000 */
[----:B------:R-:W2:Y:S02]  /*bf40*/  @!P0 SYNCS.PHASECHK.TRANS64 P0, [R2+URZ+0x90], R3 ;  /* 0x00009003020085a7 */ /* 0x000ea400080010ff */
[----:B--2---:R-:W-:Y:S05]  /*bf50*/  @!P0 BRA `(.L_x_39) ;  /* 0xfffffffc00f08947 */ /* 0x004fea000383ffff */
[----:B------:R-:W-:Y:S05]  /*bf60*/  BRA `(.L_x_188) ;  /* 0xffffff6000907947 */ /* 0x000fea000383ffff */
.L_x_43:
[----:B---3--:R-:W-:-:S07]  /*bf70*/  MOV R0, UR4 ;  /* 0x0000000400007c02 */ /* 0x008fce0008000f00 */
.L_x_189:
[----:B-1----:R1:W2:Y:S02]  /*bf80*/  SYNCS.PHASECHK.TRANS64.TRYWAIT P0, [R0+URZ], R3 ;  /* 0x00000003000075a7 */ /* 0x0022a400080011ff */
[----:B--2---:R-:W-:Y:S05]  /*bf90*/  @!P0 NANOSLEEP.SYNCS 0x989680 ;  /* 0x009896800000895d */ /* 0x004fea0003900000 */
[----:B------:R-:W2:Y:S02]  /*bfa0*/  @!P0 SYNCS.PHASECHK.TRANS64 P0, [R0+URZ], R3 ;  /* 0x00000003000085a7 */ /* 0x000ea400080010ff */
[----:B--2---:R-:W-:Y:S05]  /*bfb0*/  @!P0 BRA `(.L_x_189) ;  /* 0xfffffffc00f08947 */ /* 0x004fea000383ffff */
[----:B------:R-:W-:Y:S05]  /*bfc0*/  BRA `(.L_x_190) ;  /* 0xffffff6800007947 */ /* 0x000fea000383ffff */
.L_x_44:
[----:B---3--:R-:W-:-:S07]  /*bfd0*/  MOV R0, UR4 ;  /* 0x0000000400007c02 */ /* 0x008fce0008000f00 */
.L_x_191:
[----:B-1----:R1:W2:Y:S02]  /*bfe0*/  SYNCS.PHASECHK.TRANS64.TRYWAIT P0, [R0+URZ], R3 ;  /* 0x00000003000075a7 */ /* 0x0022a400080011ff */
[----:B--2---:R-:W-:Y:S05]  /*bff0*/  @!P0 NANOSLEEP.SYNCS 0x989680 ;  /* 0x009896800000895d */ /* 0x004fea0003900000 */
[----:B------:R-:W2:Y:S02]  /*c000*/  @!P0 SYNCS.PHASECHK.TRANS64 P0, [R0+URZ], R3 ;  /* 0x00000003000085a7 */ /* 0x000ea400080010ff */
[----:B--2---:R-:W-:Y:S05]  /*c010*/  @!P0 BRA `(.L_x_191) ;  /* 0xfffffffc00f08947 */ /* 0x004fea000383ffff */
[----:B------:R-:W-:Y:S05]  /*c020*/  BRA `(.L_x_192) ;  /* 0xffffff68000c7947 */ /* 0x000fea000383ffff */
.L_x_45:
[----:B---3--:R-:W-:-:S07]  /*c030*/  MOV R0, UR4 ;  /* 0x0000000400007c02 */ /* 0x008fce0008000f00 */
.L_x_193:
[----:B-1----:R1:W2:Y:S02]  /*c040*/  SYNCS.PHASECHK.TRANS64.TRYWAIT P0, [R0+URZ], R3 ;  /* 0x00000003000075a7 */ /* 0x0022a400080011ff */
[----:B--2---:R-:W-:Y:S05]  /*c050*/  @!P0 NANOSLEEP.SYNCS 0x989680 ;  /* 0x009896800000895d */ /* 0x004fea0003900000 */
[----:B------:R-:W2:Y:S02]  /*c060*/  @!P0 SYNCS.PHASECHK.TRANS64 P0, [R0+URZ], R3 ;  /* 0x00000003000085a7 */ /* 0x000ea400080010ff */
[----:B--2---:R-:W-:Y:S05]  /*c070*/  @!P0 BRA `(.L_x_193) ;  /* 0xfffffffc00f08947 */ /* 0x004fea000383ffff */
[----:B------:R-:W-:Y:S05]  /*c080*/  BRA `(.L_x_194) ;  /* 0xffffff6800187947 */ /* 0x000fea000383ffff */
.L_x_48:
[----:B-1----:R1:W2:Y:S02]  /*c090*/  SYNCS.PHASECHK.TRANS64.TRYWAIT P0, [R0+URZ+0xf0], R5 ;  /* 0x0000f005000075a7 */ /* 0x0022a400080011ff */
[----:B--2---:R-:W-:Y:S05]  /*c0a0*/  @!P0 NANOSLEEP.SYNCS 0x989680 ;  /* 0x009896800000895d */ /* 0x004fea0003900000 */
[----:B------:R-:W2:Y:S02]  /*c0b0*/  @!P0 SYNCS.PHASECHK.TRANS64 P0, [R0+URZ+0xf0], R5 ;  /* 0x0000f005000085a7 */ /* 0x000ea400080010ff */
[----:B--2---:R-:W-:Y:S05]  /*c0c0*/  @!P0 BRA `(.L_x_48) ;  /* 0xfffffffc00f08947 */ /* 0x004fea000383ffff */
[----:B------:R-:W-:Y:S05]  /*c0d0*/  BRA `(.L_x_195) ;  /* 0xffffff6800787947 */ /* 0x000fea000383ffff */
.L_x_49:
[----:B------:R-:W-:-:S07]  /*c0e0*/  MOV R0, UR5 ;  /* 0x0000000500007c02 */ /* 0x000fce0008000f00 */
.L_x_196:
[----:B-1----:R1:W2:Y:S02]  /*c0f0*/  SYNCS.PHASECHK.TRANS64.TRYWAIT P0, [R0+URZ+0xa0], R7 ;  /* 0x0000a007000075a7 */ /* 0x0022a400080011ff */
[----:B--2---:R-:W-:Y:S05]  /*c100*/  @!P0 NANOSLEEP.SYNCS 0x989680 ;  /* 0x009896800000895d */ /* 0x004fea0003900000 */
[----:B------:R-:W2:Y:S02]  /*c110*/  @!P0 SYNCS.PHASECHK.TRANS64 P0, [R0+URZ+0xa0], R7 ;  /* 0x0000a007000085a7 */ /* 0x000ea400080010ff */
[----:B--2---:R-:W-:Y:S05]  /*c120*/  @!P0 BRA `(.L_x_196) ;  /* 0xfffffffc00f08947 */ /* 0x004fea000383ffff */
[----:B------:R-:W-:Y:S05]  /*c130*/  BRA `(.L_x_197) ;  /* 0xffffff6800887947 */ /* 0x000fea000383ffff */
.L_x_50:
[----:B-1----:R1:W2:Y:S02]  /*c140*/  SYNCS.PHASECHK.TRANS64.TRYWAIT P1, [R0+URZ+0x90], R5 ;  /* 0x00009005000075a7 */ /* 0x0022a400080211ff */
[----:B--2---:R-:W-:Y:S05]  /*c150*/  @!P1 NANOSLEEP.SYNCS 0x989680 ;  /* 0x009896800000995d */ /* 0x004fea0003900000 */
[----:B------:R-:W2:Y:S02]  /*c160*/  @!P1 SYNCS.PHASECHK.TRANS64 P1, [R0+URZ+0x90], R5 ;  /* 0x00009005000095a7 */ /* 0x000ea400080210ff */
[----:B--2---:R-:W-:Y:S05]  /*c170*/  @!P1 BRA `(.L_x_50) ;  /* 0xfffffffc00f09947 */ /* 0x004fea000383ffff */
[----:B------:R-:W-:Y:S05]  /*c180*/  BRA `(.L_x_198) ;  /* 0xffffff6800b87947 */ /* 0x000fea000383ffff */
.L_x_53:
[----:B------:R-:W-:-:S07]  /*c190*/  MOV R0, UR5 ;  /* 0x0000000500007c02 */ /* 0x000fce0008000f00 */
.L_x_199:
[----:B-1----:R1:W2:Y:S02]  /*c1a0*/  SYNCS.PHASECHK.TRANS64.TRYWAIT P0, [R0+URZ+0xa0], R3 ;  /* 0x0000a003000075a7 */ /* 0x0022a400080011ff */
[----:B--2---:R-:W-:Y:S05]  /*c1b0*/  @!P0 NANOSLEEP.SYNCS 0x989680 ;  /* 0x009896800000895d */ /* 0x004fea0003900000 */
[----:B------:R-:W2:Y:S02]  /*c1c0*/  @!P0 SYNCS.PHASECHK.TRANS64 P0, [R0+URZ+0xa0], R3 ;  /* 0x0000a003000085a7 */ /* 0x000ea400080010ff */
[----:B--2---:R-:W-:Y:S05]  /*c1d0*/  @!P0 BRA `(.L_x_199) ;  /* 0xfffffffc00f08947 */ /* 0x004fea000383ffff */
[----:B------:R-:W-:Y:S05]  /*c1e0*/  BRA `(.L_x_52) ;  /* 0xffffff6c000c7947 */ /* 0x000fea000383ffff */
.L_x_62:
[----:B-1----:R-:W-:-:S04]  /*c1f0*/  MOV R4, UR6 ;  /* 0x0000000600047c02 */ /* 0x002fc80008000f00 */
[----:B------:R1:W2:Y:S03]  /*c200*/  SYNCS.PHASECHK.TRANS64.TRYWAIT P0, [R4+URZ+0x8], R5 ;  /* 0x00000805040075a7 */ /* 0x0002a600080011ff */
[----:B--2---:R-:W-:Y:S05]  /*c210*/  @!P0 NANOSLEEP.SYNCS 0x989680 ;  /* 0x009896800000895d */ /* 0x004fea0003900000 */
[----:B------:R-:W2:Y:S02]  /*c220*/  @!P0 SYNCS.PHASECHK.TRANS64 P0, [R4+URZ+0x8], R5 ;  /* 0x00000805040085a7 */ /* 0x000ea400080010ff */
[----:B--2---:R-:W-:Y:S05]  /*c230*/  @!P0 BRA `(.L_x_62) ;  /* 0xfffffffc00ec8947 */ /* 0x004fea000383ffff */
[----:B------:R-:W-:Y:S05]  /*c240*/  BRA `(.L_x_61) ;  /* 0xffffff6c00c07947 */ /* 0x000fea000383ffff */
.L_x_64:
[----:B------:R-:W-:Y:S01]  /*c250*/  BSSY B0, `(.L_x_200) ;  /* 0x0000006000007945 */ /* 0x000fe20003800000 */
[----:B------:R-:W-:-:S07]  /*c260*/  MOV R15, 0xffffffff ;  /* 0xffffffff000f7802 */ /* 0x000fce0000000f00 */
[----:B-1---5:R-:W-:Y:S05]  /*c270*/  WARPSYNC.COLLECTIVE R15, `(.L_x_201) ;  /* 0x000000000f0c7348 */ /* 0x022fea0003c00000 */
[----:B------:R-:W-:Y:S02]  /*c280*/  ELECT P6, UR79, PT ;  /* 0x00000000004f782f */ /* 0x000fe400038c0000 */
[----:B------:R-:W-:Y:S01]  /*c290*/  MOV R14, UR79 ;  /* 0x0000004f000e7c02 */ /* 0x000fe20008000f00 */
[----:B-1---5:R-:W-:Y:S10]  /*c2a0*/  ENDCOLLECTIVE ;  /* 0x000000000000791b */ /* 0x022ff40003800000 */
.L_x_201:
[----:B------:R-:W-:Y:S05]  /*c2b0*/  BSYNC B0 ;  /* 0x0000000000007941 */ /* 0x000fea0003800000 */
.L_x_200:
[----:B------:R-:W-:Y:S05]  /*c2c0*/  BRA `(.L_x_202) ;  /* 0xffffff6c00f07947 */ /* 0x000fea000383ffff */
.L_x_66:
[----:B-1----:R-:W-:-:S04]  /*c2d0*/  MOV R2, UR6 ;  /* 0x0000000600027c02 */ /* 0x002fc80008000f00 */
[----:B------:R1:W2:Y:S03]  /*c2e0*/  SYNCS.PHASECHK.TRANS64.TRYWAIT P0, [R2+URZ+0x8], R3 ;  /* 0x00000803020075a7 */ /* 0x0002a600080011ff */
[----:B--2---:R-:W-:Y:S05]  /*c2f0*/  @!P0 NANOSLEEP.SYNCS 0x989680 ;  /* 0x009896800000895d */ /* 0x004fea0003900000 */
[----:B------:R-:W2:Y:S02]  /*c300*/  @!P0 SYNCS.PHASECHK.TRANS64 P0, [R2+URZ+0x8], R3 ;  /* 0x00000803020085a7 */ /* 0x000ea400080010ff */
[----:B--2---:R-:W-:Y:S05]  /*c310*/  @!P0 BRA `(.L_x_66) ;  /* 0xfffffffc00ec8947 */ /* 0x004fea000383ffff */
[----:B------:R-:W-:Y:S05]  /*c320*/  BRA `(.L_x_65) ;  /* 0xffffff6c00f47947 */ /* 0x000fea000383ffff */
.L_x_67:
[----:B-1----:R1:W2:Y:S02]  /*c330*/  SYNCS.PHASECHK.TRANS64.TRYWAIT P0, [R0+URZ+0x90], R5 ;  /* 0x00009005000075a7 */ /* 0x0022a400080011ff */
[----:B--2---:R-:W-:Y:S05]  /*c340*/  @!P0 NANOSLEEP.SYNCS 0x989680 ;  /* 0x009896800000895d */ /* 0x004fea0003900000 */
[----:B------:R-:W2:Y:S02]  /*c350*/  @!P0 SYNCS.PHASECHK.TRANS64 P0, [R0+URZ+0x90], R5 ;  /* 0x00009005000085a7 */ /* 0x000ea400080010ff */
[----:B--2---:R-:W-:Y:S05]  /*c360*/  @!P0 BRA `(.L_x_67) ;  /* 0xfffffffc00f08947 */ /* 0x004fea000383ffff */
[----:B------:R-:W-:Y:S05]  /*c370*/  BRA `(.L_x_203) ;  /* 0xffffff7400007947 */ /* 0x000fea000383ffff */
.L_x_69:
[----:B------:R-:W-:-:S07]  /*c380*/  MOV R0, UR8 ;  /* 0x0000000800007c02 */ /* 0x000fce0008000f00 */
.L_x_204:
[----:B-1----:R1:W2:Y:S02]  /*c390*/  SYNCS.PHASECHK.TRANS64.TRYWAIT P0, [R0+URZ+0xd0], R5 ;  /* 0x0000d005000075a7 */ /* 0x0022a400080011ff */
[----:B--2---:R-:W-:Y:S05]  /*c3a0*/  @!P0 NANOSLEEP.SYNCS 0x989680 ;  /* 0x009896800000895d */ /* 0x004fea0003900000 */
[----:B------:R-:W2:Y:S02]  /*c3b0*/  @!P0 SYNCS.PHASECHK.TRANS64 P0, [R0+URZ+0xd0], R5 ;  /* 0x0000d005000085a7 */ /* 0x000ea400080010ff */
[----:B--2---:R-:W-:Y:S05]  /*c3c0*/  @!P0 BRA `(.L_x_204) ;  /* 0xfffffffc00f08947 */ /* 0x004fea000383ffff */
[----:B------:R-:W-:Y:S05]  /*c3d0*/  BRA `(.L_x_205) ;  /* 0xffffff74004c7947 */ /* 0x000fea000383ffff */
.L_x_72:
[----:B------:R-:W-:Y:S07]  /*c3e0*/  MOV R0, UR14 ;  /* 0x0000000e00007c02 */ /* 0x000fee0008000f00 */
.L_x_206:
[----:B-1----:R1:W2:Y:S02]  /*c3f0*/  SYNCS.PHASECHK.TRANS64.TRYWAIT P0, [R0+URZ], R5 ;  /* 0x00000005000075a7 */ /* 0x0022a400080011ff */
[----:B--2---:R-:W-:Y:S05]  /*c400*/  @!P0 NANOSLEEP.SYNCS 0x989680 ;  /* 0x009896800000895d */ /* 0x004fea0003900000 */
[----:B------:R-:W2:Y:S02]  /*c410*/  @!P0 SYNCS.PHASECHK.TRANS64 P0, [R0+URZ], R5 ;  /* 0x00000005000085a7 */ /* 0x000ea400080010ff */
[----:B--2---:R-:W-:Y:S05]  /*c420*/  @!P0 BRA `(.L_x_206) ;  /* 0xfffffffc00f08947 */ /* 0x004fea000383ffff */
[----:B------:R-:W-:Y:S05]  /*c430*/  BRA `(.L_x_71) ;  /* 0xffffff7400607947 */ /* 0x000fea000383ffff */
.L_x_76:
[----:B-1----:R-:W-:-:S07]  /*c440*/  MOV R0, UR8 ;  /* 0x0000000800007c02 */ /* 0x002fce0008000f00 */
.L_x_207:
[----:B-1----:R1:W2:Y:S02]  /*c450*/  SYNCS.PHASECHK.TRANS64.TRYWAIT P0, [R0+URZ], R3 ;  /* 0x00000003000075a7 */ /* 0x0022a400080011ff */
[----:B--2---:R-:W-:Y:S05]  /*c460*/  @!P0 NANOSLEEP.SYNCS 0x989680 ;  /* 0x009896800000895d */ /* 0x004fea0003900000 */
[----:B------:R-:W2:Y:S02]  /*c470*/  @!P0 SYNCS.PHASECHK.TRANS64 P0, [R0+URZ], R3 ;  /* 0x00000003000085a7 */ /* 0x000ea400080010ff */
[----:B--2---:R-:W-:Y:S05]  /*c480*/  @!P0 BRA `(.L_x_207) ;  /* 0xfffffffc00f08947 */ /* 0x004fea000383ffff */
[----:B------:R-:W-:Y:S05]  /*c490*/  BRA `(.L_x_208) ;  /* 0xffffff7800a47947 */ /* 0x000fea000383ffff */
.L_x_77:
[----:B------:R-:W-:-:S07]  /*c4a0*/  MOV R0, UR8 ;  /* 0x0000000800007c02 */ /* 0x000fce0008000f00 */
.L_x_209:
[----:B-1----:R1:W2:Y:S02]  /*c4b0*/  SYNCS.PHASECHK.TRANS64.TRYWAIT P0, [R0+URZ], R3 ;  /* 0x00000003000075a7 */ /* 0x0022a400080011ff */
[----:B--2---:R-:W-:Y:S05]  /*c4c0*/  @!P0 NANOSLEEP.SYNCS 0x989680 ;  /* 0x009896800000895d */ /* 0x004fea0003900000 */
[----:B------:R-:W2:Y:S02]  /*c4d0*/  @!P0 SYNCS.PHASECHK.TRANS64 P0, [R0+URZ], R3 ;  /* 0x00000003000085a7 */ /* 0x000ea400080010ff */
[----:B--2---:R-:W-:Y:S05]  /*c4e0*/  @!P0 BRA `(.L_x_209) ;  /* 0xfffffffc00f08947 */ /* 0x004fea000383ffff */
[----:B------:R-:W-:Y:S05]  /*c4f0*/  BRA `(.L_x_210) ;  /* 0xffffff7800b07947 */ /* 0x000fea000383ffff */
.L_x_78:
[----:B------:R-:W-:-:S07]  /*c500*/  MOV R0, UR8 ;  /* 0x0000000800007c02 */ /* 0x000fce0008000f00 */
.L_x_211:
[----:B-1----:R1:W2:Y:S02]  /*c510*/  SYNCS.PHASECHK.TRANS64.TRYWAIT P0, [R0+URZ], R3 ;  /* 0x00000003000075a7 */ /* 0x0022a400080011ff */
[----:B--2---:R-:W-:Y:S05]  /*c520*/  @!P0 NANOSLEEP.SYNCS 0x989680 ;  /* 0x009896800000895d */ /* 0x004fea0003900000 */
[----:B------:R-:W2:Y:S02]  /*c530*/  @!P0 SYNCS.PHASECHK.TRANS64 P0, [R0+URZ], R3 ;  /* 0x00000003000085a7 */ /* 0x000ea400080010ff */
[----:B--2---:R-:W-:Y:S05]  /*c540*/  @!P0 BRA `(.L_x_211) ;  /* 0xfffffffc00f08947 */ /* 0x004fea000383ffff */
[----:B------:R-:W-:Y:S05]  /*c550*/  BRA `(.L_x_212) ;  /* 0xffffff7800bc7947 */ /* 0x000fea000383ffff */
.L_x_81:
[----:B------:R-:W-:-:S07]  /*c560*/  MOV R0, UR7 ;  /* 0x0000000700007c02 */ /* 0x000fce0008000f00 */
.L_x_213:
[----:B-1----:R1:W2:Y:S02]  /*c570*/  SYNCS.PHASECHK.TRANS64.TRYWAIT P1, [R0+URZ+0x110], R3 ;  /* 0x00011003000075a7 */ /* 0x0022a400080211ff */
[----:B--2---:R-:W-:Y:S05]  /*c580*/  @!P1 NANOSLEEP.SYNCS 0x989680 ;  /* 0x009896800000995d */ /* 0x004fea0003900000 */
[----:B------:R-:W2:Y:S02]  /*c590*/  @!P1 SYNCS.PHASECHK.TRANS64 P1, [R0+URZ+0x110], R3 ;  /* 0x00011003000095a7 */ /* 0x000ea400080210ff */
[----:B--2---:R-:W-:Y:S05]  /*c5a0*/  @!P1 BRA `(.L_x_213) ;  /* 0xfffffffc00f09947 */ /* 0x004fea000383ffff */
[----:B------:R-:W-:Y:S05]  /*c5b0*/  BRA `(.L_x_214) ;  /* 0xffffff7c00087947 */ /* 0x000fea000383ffff */
.L_x_86:
[----:B--2---:R2:W4:Y:S02]  /*c5c0*/  SYNCS.PHASECHK.TRANS64.TRYWAIT P0, [R0+URZ+0x90], R3 ;  /* 0x00009003000075a7 */ /* 0x00452400080011ff */
[----:B----4-:R-:W-:Y:S05]  /*c5d0*/  @!P0 NANOSLEEP.SYNCS 0x989680 ;  /* 0x009896800000895d */ /* 0x010fea0003900000 */
[----:B------:R-:W4:Y:S02]  /*c5e0*/  @!P0 SYNCS.PHASECHK.TRANS64 P0, [R0+URZ+0x90], R3 ;  /* 0x00009003000085a7 */ /* 0x000f2400080010ff */
[----:B----4-:R-:W-:Y:S05]  /*c5f0*/  @!P0 BRA `(.L_x_86) ;  /* 0xfffffffc00f08947 */ /* 0x010fea000383ffff */
[----:B------:R-:W-:Y:S05]  /*c600*/  BRA `(.L_x_215) ;  /* 0xffffff8000147947 */ /* 0x000fea000383ffff */
.L_x_89:
[----:B------:R-:W-:Y:S07]  /*c610*/  MOV R0, UR6 ;  /* 0x0000000600007c02 */ /* 0x000fee0008000f00 */
.L_x_216:
[----:B--2---:R2:W4:Y:S02]  /*c620*/  SYNCS.PHASECHK.TRANS64.TRYWAIT P0, [R0+URZ+0x88], R3 ;  /* 0x00008803000075a7 */ /* 0x00452400080011ff */
[----:B----4-:R-:W-:Y:S05]  /*c630*/  @!P0 NANOSLEEP.SYNCS 0x989680 ;  /* 0x009896800000895d */ /* 0x010fea0003900000 */
[----:B------:R-:W4:Y:S02]  /*c640*/  @!P0 SYNCS.PHASECHK.TRANS64 P0, [R0+URZ+0x88], R3 ;  /* 0x00008803000085a7 */ /* 0x000f2400080010ff */
[----:B----4-:R-:W-:Y:S05]  /*c650*/  @!P0 BRA `(.L_x_216) ;  /* 0xfffffffc00f08947 */ /* 0x010fea000383ffff */
[----:B------:R-:W-:Y:S05]  /*c660*/  BRA `(.L_x_88) ;  /* 0xffffff8000f47947 */ /* 0x000fea000383ffff */
.L_x_92:
[----:B------:R-:W-:Y:S07]  /*c670*/  MOV R3, UR6 ;  /* 0x0000000600037c02 */ /* 0x000fee0008000f00 */
.L_x_217:
[----:B-1----:R1:W2:Y:S02]  /*c680*/  SYNCS.PHASECHK.TRANS64.TRYWAIT P0, [R3+URZ+0x60], R12 ;  /* 0x0000600c030075a7 */ /* 0x0022a400080011ff */
[----:B--2---:R-:W-:Y:S05]  /*c690*/  @!P0 NANOSLEEP.SYNCS 0x989680 ;  /* 0x009896800000895d */ /* 0x004fea0003900000 */
[----:B------:R-:W2:Y:S02]  /*c6a0*/  @!P0 SYNCS.PHASECHK.TRANS64 P0, [R3+URZ+0x60], R12 ;  /* 0x0000600c030085a7 */ /* 0x000ea400080010ff */
[----:B--2---:R-:W-:Y:S05]  /*c6b0*/  @!P0 BRA `(.L_x_217) ;  /* 0xfffffffc00f08947 */ /* 0x004fea000383ffff */
[----:B------:R-:W-:Y:S05]  /*c6c0*/  BRA `(.L_x_218) ;  /* 0xffffff8400707947 */ /* 0x000fea000383ffff */
.L_x_93:
[----:B-1----:R-:W-:Y:S07]  /*c6d0*/  MOV R3, UR6 ;  /* 0x0000000600037c02 */ /* 0x002fee0008000f00 */
.L_x_219:
[----:B-1----:R1:W2:Y:S02]  /*c6e0*/  SYNCS.PHASECHK.TRANS64.TRYWAIT P0, [R3+URZ+0x68], R12 ;  /* 0x0000680c030075a7 */ /* 0x0022a400080011ff */
[----:B--2---:R-:W-:Y:S05]  /*c6f0*/  @!P0 NANOSLEEP.SYNCS 0x989680 ;  /* 0x009896800000895d */ /* 0x004fea0003900000 */
[----:B------:R-:W2:Y:S02]  /*c700*/  @!P0 SYNCS.PHASECHK.TRANS64 P0, [R3+URZ+0x68], R12 ;  /* 0x0000680c030085a7 */ /* 0x000ea400080010ff */
[----:B--2---:R-:W-:Y:S05]  /*c710*/  @!P0 BRA `(.L_x_219) ;  /* 0xfffffffc00f08947 */ /* 0x004fea000383ffff */
[----:B------:R-:W-:Y:S05]  /*c720*/  BRA `(.L_x_220) ;  /* 0xffffff8400cc7947 */ /* 0x000fea000383ffff */
.L_x_94:
[----:B-1----:R-:W-:Y:S07]  /*c730*/  MOV R3, UR6 ;  /* 0x0000000600037c02 */ /* 0x002fee0008000f00 */
.L_x_221:
[----:B-1----:R1:W2:Y:S02]  /*c740*/  SYNCS.PHASECHK.TRANS64.TRYWAIT P0, [R3+URZ+0x70], R12 ;  /* 0x0000700c030075a7 */ /* 0x0022a400080011ff */
[----:B--2---:R-:W-:Y:S05]  /*c750*/  @!P0 NANOSLEEP.SYNCS 0x989680 ;  /* 0x009896800000895d */ /* 0x004fea0003900000 */
[----:B------:R-:W2:Y:S02]  /*c760*/  @!P0 SYNCS.PHASECHK.TRANS64 P0, [R3+URZ+0x70], R12 ;  /* 0x0000700c030085a7 */ /* 0x000ea400080010ff */
[----:B--2---:R-:W-:Y:S05]  /*c770*/  @!P0 BRA `(.L_x_221) ;  /* 0xfffffffc00f08947 */ /* 0x004fea000383ffff */
[----:B------:R-:W-:Y:S05]  /*c780*/  BRA `(.L_x_222) ;  /* 0xffffff88002c7947 */ /* 0x000fea000383ffff */
.L_x_95:
[----:B-1----:R-:W-:Y:S07]  /*c790*/  MOV R3, UR6 ;  /* 0x0000000600037c02 */ /* 0x002fee0008000f00 */
.L_x_223:
[----:B-1----:R1:W2:Y:S02]  /*c7a0*/  SYNCS.PHASECHK.TRANS64.TRYWAIT P0, [R3+URZ+0x78], R12 ;  /* 0x0000780c030075a7 */ /* 0x0022a400080011ff */
[----:B--2---:R-:W-:Y:S05]  /*c7b0*/  @!P0 NANOSLEEP.SYNCS 0x989680 ;  /* 0x009896800000895d */ /* 0x004fea0003900000 */
[----:B------:R-:W2:Y:S02]  /*c7c0*/  @!P0 SYNCS.PHASECHK.TRANS64 P0, [R3+URZ+0x78], R12 ;  /* 0x0000780c030085a7 */ /* 0x000ea400080010ff */
[----:B--2---:R-:W-:Y:S05]  /*c7d0*/  @!P0 BRA `(.L_x_223) ;  /* 0xfffffffc00f08947 */ /* 0x004fea000383ffff */
[----:B------:R-:W-:Y:S05]  /*c7e0*/  BRA `(.L_x_224) ;  /* 0xffffff8800887947 */ /* 0x000fea000383ffff */
.L_x_96:
[----:B-1----:R-:W-:Y:S07]  /*c7f0*/  MOV R3, UR6 ;  /* 0x0000000600037c02 */ /* 0x002fee0008000f00 */
.L_x_225:
[----:B-1----:R1:W2:Y:S02]  /*c800*/  SYNCS.PHASECHK.TRANS64.TRYWAIT P0, [R3+URZ+0x60], R20 ;  /* 0x00006014030075a7 */ /* 0x0022a400080011ff */
[----:B--2---:R-:W-:Y:S05]  /*c810*/  @!P0 NANOSLEEP.SYNCS 0x989680 ;  /* 0x009896800000895d */ /* 0x004fea0003900000 */
[----:B------:R-:W2:Y:S02]  /*c820*/  @!P0 SYNCS.PHASECHK.TRANS64 P0, [R3+URZ+0x60], R20 ;  /* 0x00006014030085a7 */ /* 0x000ea400080010ff */
[----:B--2---:R-:W-:Y:S05]  /*c830*/  @!P0 BRA `(.L_x_225) ;  /* 0xfffffffc00f08947 */ /* 0x004fea000383ffff */
[----:B------:R-:W-:Y:S05]  /*c840*/  BRA `(.L_x_226) ;  /* 0xffffff8800ec7947 */ /* 0x000fea000383ffff */
.L_x_97:
[----:B-1----:R-:W-:Y:S07]  /*c850*/  MOV R3, UR6 ;  /* 0x0000000600037c02 */ /* 0x002fee0008000f00 */
.L_x_227:
[----:B-1----:R1:W2:Y:S02]  /*c860*/  SYNCS.PHASECHK.TRANS64.TRYWAIT P0, [R3+URZ+0x68], R20 ;  /* 0x00006814030075a7 */ /* 0x0022a400080011ff */
[----:B--2---:R-:W-:Y:S05]  /*c870*/  @!P0 NANOSLEEP.SYNCS 0x989680 ;  /* 0x009896800000895d */ /* 0x004fea0003900000 */
[----:B------:R-:W2:Y:S02]  /*c880*/  @!P0 SYNCS.PHASECHK.TRANS64 P0, [R3+URZ+0x68], R20 ;  /* 0x00006814030085a7 */ /* 0x000ea400080010ff */
[----:B--2---:R-:W-:Y:S05]  /*c890*/  @!P0 BRA `(.L_x_227) ;  /* 0xfffffffc00f08947 */ /* 0x004fea000383ffff */
[----:B------:R-:W-:Y:S05]  /*c8a0*/  BRA `(.L_x_228) ;  /* 0xffffff8c004c7947 */ /* 0x000fea000383ffff */
.L_x_98:
[----:B-1----:R-:W-:Y:S07]  /*c8b0*/  MOV R3, UR6 ;  /* 0x0000000600037c02 */ /* 0x002fee0008000f00 */
.L_x_229:
[----:B-1----:R1:W2:Y:S02]  /*c8c0*/  SYNCS.PHASECHK.TRANS64.TRYWAIT P0, [R3+URZ+0x70], R20 ;  /* 0x00007014030075a7 */ /* 0x0022a400080011ff */
[----:B--2---:R-:W-:Y:S05]  /*c8d0*/  @!P0 NANOSLEEP.SYNCS 0x989680 ;  /* 0x009896800000895d */ /* 0x004fea0003900000 */
[----:B------:R-:W2:Y:S02]  /*c8e0*/  @!P0 SYNCS.PHASECHK.TRANS64 P0, [R3+URZ+0x70], R20 ;  /* 0x00007014030085a7 */ /* 0x000ea400080010ff */
[----:B--2---:R-:W-:Y:S05]  /*c8f0*/  @!P0 BRA `(.L_x_229) ;  /* 0xfffffffc00f08947 */ /* 0x004fea000383ffff */
[----:B------:R-:W-:Y:S05]  /*c900*/  BRA `(.L_x_230) ;  /* 0xffffff8c00ac7947 */ /* 0x000fea000383ffff */
.L_x_99:
[----:B------:R-:W-:Y:S07]  /*c910*/  MOV R3, UR6 ;  /* 0x0000000600037c02 */ /* 0x000fee0008000f00 */
.L_x_231:
[----:B-1----:R1:W2:Y:S02]  /*c920*/  SYNCS.PHASECHK.TRANS64.TRYWAIT P0, [R3+URZ+0x78], R20 ;  /* 0x00007814030075a7 */ /* 0x0022a400080011ff */
[----:B--2---:R-:W-:Y:S05]  /*c930*/  @!P0 NANOSLEEP.SYNCS 0x989680 ;  /* 0x009896800000895d */ /* 0x004fea0003900000 */
[----:B------:R-:W2:Y:S02]  /*c940*/  @!P0 SYNCS.PHASECHK.TRANS64 P0, [R3+URZ+0x78], R20 ;  /* 0x00007814030085a7 */ /* 0x000ea400080010ff */
[----:B--2---:R-:W-:Y:S05]  /*c950*/  @!P0 BRA `(.L_x_231) ;  /* 0xfffffffc00f08947 */ /* 0x004fea000383ffff */
[----:B------:R-:W-:Y:S05]  /*c960*/  BRA `(.L_x_232) ;  /* 0xffffff90004c7947 */ /* 0x000fea000383ffff */
.L_x_101:
[----:B------:R-:W-:-:S07]  /*c970*/  MOV R3, UR6 ;  /* 0x0000000600037c02 */ /* 0x000fce0008000f00 */
.L_x_233:
[----:B-1----:R1:W4:Y:S02]  /*c980*/  SYNCS.PHASECHK.TRANS64.TRYWAIT P0, [R3+URZ+0x60], R12 ;  /* 0x0000600c030075a7 */ /* 0x00232400080011ff */
[----:B----4-:R-:W-:Y:S05]  /*c990*/  @!P0 NANOSLEEP.SYNCS 0x989680 ;  /* 0x009896800000895d */ /* 0x010fea0003900000 */
[----:B------:R-:W4:Y:S02]  /*c9a0*/  @!P0 SYNCS.PHASECHK.TRANS64 P0, [R3+URZ+0x60], R12 ;  /* 0x0000600c030085a7 */ /* 0x000f2400080010ff */
[----:B----4-:R-:W-:Y:S05]  /*c9b0*/  @!P0 BRA `(.L_x_233) ;  /* 0xfffffffc00f08947 */ /* 0x010fea000383ffff */
[----:B------:R-:W-:Y:S05]  /*c9c0*/  BRA `(.L_x_234) ;  /* 0xffffff9000d07947 */ /* 0x000fea000383ffff */
.L_x_102:
[----:B-1----:R-:W-:-:S07]  /*c9d0*/  MOV R3, UR6 ;  /* 0x0000000600037c02 */ /* 0x002fce0008000f00 */
.L_x_235:
[----:B-1----:R1:W4:Y:S02]  /*c9e0*/  SYNCS.PHASECHK.TRANS64.TRYWAIT P0, [R3+URZ+0x68], R12 ;  /* 0x0000680c030075a7 */ /* 0x00232400080011ff */
[----:B----4-:R-:W-:Y:S05]  /*c9f0*/  @!P0 NANOSLEEP.SYNCS 0x989680 ;  /* 0x009896800000895d */ /* 0x010fea0003900000 */
[----:B------:R-:W4:Y:S02]  /*ca00*/  @!P0 SYNCS.PHASECHK.TRANS64 P0, [R3+URZ+0x68], R12 ;  /* 0x0000680c030085a7 */ /* 0x000f2400080010ff */
[----:B----4-:R-:W-:Y:S05]  /*ca10*/  @!P0 BRA `(.L_x_235) ;  /* 0xfffffffc00f08947 */ /* 0x010fea000383ffff */
[----:B------:R-:W-:Y:S05]  /*ca20*/  BRA `(.L_x_236) ;  /* 0xffffff9000c07947 */ /* 0x000fea000383ffff */
.L_x_103:
[----:B-1----:R-:W-:-:S07]  /*ca30*/  MOV R3, UR6 ;  /* 0x0000000600037c02 */ /* 0x002fce0008000f00 */
.L_x_237:
[----:B-1----:R1:W4:Y:S02]  /*ca40*/  SYNCS.PHASECHK.TRANS64.TRYWAIT P0, [R3+URZ+0x70], R12 ;  /* 0x0000700c030075a7 */ /* 0x00232400080011ff */
[----:B----4-:R-:W-:Y:S05]  /*ca50*/  @!P0 NANOSLEEP.SYNCS 0x989680 ;  /* 0x009896800000895d */ /* 0x010fea0003900000 */
[----:B------:R-:W4:Y:S02]  /*ca60*/  @!P0 SYNCS.PHASECHK.TRANS64 P0, [R3+URZ+0x70], R12 ;  /* 0x0000700c030085a7 */ /* 0x000f2400080010ff */
[----:B----4-:R-:W-:Y:S05]  /*ca70*/  @!P0 BRA `(.L_x_237) ;  /* 0xfffffffc00f08947 */ /* 0x010fea000383ffff */
[----:B------:R-:W-:Y:S05]  /*ca80*/  BRA `(.L_x_238) ;  /* 0xffffff9000b47947 */ /* 0x000fea000383ffff */
.L_x_105:
[----:B--2---:R2:W3:Y:S02]  /*ca90*/  SYNCS.PHASECHK.TRANS64.TRYWAIT P0, [R0+URZ+0x90], R3 ;  /* 0x00009003000075a7 */ /* 0x0044e400080011ff */
[----:B---3--:R-:W-:Y:S05]  /*caa0*/  @!P0 NANOSLEEP.SYNCS 0x989680 ;  /* 0x009896800000895d */ /* 0x008fea0003900000 */
[----:B------:R-:W3:Y:S02]  /*cab0*/  @!P0 SYNCS.PHASECHK.TRANS64 P0, [R0+URZ+0x90], R3 ;  /* 0x00009003000085a7 */ /* 0x000ee400080010ff */
[----:B---3--:R-:W-:Y:S05]  /*cac0*/  @!P0 BRA `(.L_x_105) ;  /* 0xfffffffc00f08947 */ /* 0x008fea000383ffff */
[----:B------:R-:W-:Y:S05]  /*cad0*/  BRA `(.L_x_239) ;  /* 0xffffff94008c7947 */ /* 0x000fea000383ffff */
.L_x_116:
[----:B-1----:R-:W-:Y:S04]  /*cae0*/  MOV R2, UR49 ;  /* 0x0000003100027c02 */ /* 0x002fe80008000f00 */
[----:B------:R1:W3:Y:S03]  /*caf0*/  SYNCS.PHASECHK.TRANS64.TRYWAIT P1, [R2+URZ+0x40], R3 ;  /* 0x00004003020075a7 */ /* 0x0002e600080211ff */
[----:B---3--:R-:W-:Y:S05]  /*cb00*/  @!P1 NANOSLEEP.SYNCS 0x989680 ;  /* 0x009896800000995d */ /* 0x008fea0003900000 */
[----:B------:R-:W3:Y:S02]  /*cb10*/  @!P1 SYNCS.PHASECHK.TRANS64 P1, [R2+URZ+0x40], R3 ;  /* 0x00004003020095a7 */ /* 0x000ee400080210ff */
[----:B---3--:R-:W-:Y:S05]  /*cb20*/  @!P1 BRA `(.L_x_116) ;  /* 0xfffffffc00ec9947 */ /* 0x008fea000383ffff */
[----:B------:R-:W-:Y:S05]  /*cb30*/  BRA `(.L_x_115) ;  /* 0xffffffa000947947 */ /* 0x000fea000383ffff */
.L_x_118:
[----:B-1----:R1:W4:Y:S02]  /*cb40*/  SYNCS.PHASECHK.TRANS64.TRYWAIT P0, [R87+URZ+0xb0], R0 ;  /* 0x0000b000570075a7 */ /* 0x00232400080011ff */
[----:B----4-:R-:W-:Y:S05]  /*cb50*/  @!P0 NANOSLEEP.SYNCS 0x989680 ;  /* 0x009896800000895d */ /* 0x010fea0003900000 */
[----:B------:R-:W4:Y:S02]  /*cb60*/  @!P0 SYNCS.PHASECHK.TRANS64 P0, [R87+URZ+0xb0], R0 ;  /* 0x0000b000570085a7 */ /* 0x000f2400080010ff */
[----:B----4-:R-:W-:Y:S05]  /*cb70*/  @!P0 BRA `(.L_x_118) ;  /* 0xfffffffc00f08947 */ /* 0x010fea000383ffff */
[----:B------:R-:W-:Y:S05]  /*cb80*/  BRA `(.L_x_117) ;  /* 0xffffffa000bc7947 */ /* 0x000fea000383ffff */
.L_x_127:
[----:B-1----:R1:W2:Y:S02]  /*cb90*/  SYNCS.PHASECHK.TRANS64.TRYWAIT P0, [R3+URZ+0x40], R0 ;  /* 0x00004000030075a7 */ /* 0x0022a400080011ff */
[----:B--2---:R-:W-:Y:S05]  /*cba0*/  @!P0 NANOSLEEP.SYNCS 0x989680 ;  /* 0x009896800000895d */ /* 0x004fea0003900000 */
[----:B------:R-:W2:Y:S02]  /*cbb0*/  @!P0 SYNCS.PHASECHK.TRANS64 P0, [R3+URZ+0x40], R0 ;  /* 0x00004000030085a7 */ /* 0x000ea400080010ff */
[----:B--2---:R-:W-:Y:S05]  /*cbc0*/  @!P0 BRA `(.L_x_127) ;  /* 0xfffffffc00f08947 */ /* 0x004fea000383ffff */
[----:B------:R-:W-:Y:S05]  /*cbd0*/  BRA `(.L_x_126) ;  /* 0xffffffa800e87947 */ /* 0x000fea000383ffff */
.L_x_135:
[----:B-1----:R1:W2:Y:S02]  /*cbe0*/  SYNCS.PHASECHK.TRANS64.TRYWAIT P0, [R91+URZ+0x40], R6 ;  /* 0x000040065b0075a7 */ /* 0x0022a400080011ff */
[----:B--2---:R-:W-:Y:S05]  /*cbf0*/  @!P0 NANOSLEEP.SYNCS 0x989680 ;  /* 0x009896800000895d */ /* 0x004fea0003900000 */
[----:B------:R-:W2:Y:S02]  /*cc00*/  @!P0 SYNCS.PHASECHK.TRANS64 P0, [R91+URZ+0x40], R6 ;  /* 0x000040065b0085a7 */ /* 0x000ea400080010ff */
[----:B--2---:R-:W-:Y:S05]  /*cc10*/  @!P0 BRA `(.L_x_135) ;  /* 0xfffffffc00f08947 */ /* 0x004fea000383ffff */
[----:B------:R-:W-:Y:S05]  /*cc20*/  BRA `(.L_x_134) ;  /* 0xffffffb4003c7947 */ /* 0x000fea000383ffff */
.L_x_143:
[----:B-1----:R1:W2:Y:S02]  /*cc30*/  SYNCS.PHASECHK.TRANS64.TRYWAIT P0, [R91+URZ+0x40], R6 ;  /* 0x000040065b0075a7 */ /* 0x0022a400080011ff */
[----:B--2---:R-:W-:Y:S05]  /*cc40*/  @!P0 NANOSLEEP.SYNCS 0x989680 ;  /* 0x009896800000895d */ /* 0x004fea0003900000 */
[----:B------:R-:W2:Y:S02]  /*cc50*/  @!P0 SYNCS.PHASECHK.TRANS64 P0, [R91+URZ+0x40], R6 ;  /* 0x000040065b0085a7 */ /* 0x000ea400080010ff */
[----:B--2---:R-:W-:Y:S05]  /*cc60*/  @!P0 BRA `(.L_x_143) ;  /* 0xfffffffc00f08947 */ /* 0x004fea000383ffff */
[----:B------:R-:W-:Y:S05]  /*cc70*/  BRA `(.L_x_142) ;  /* 0xffffffbc00947947 */ /* 0x000fea000383ffff */
.L_x_151:
[----:B-1----:R1:W2:Y:S02]  /*cc80*/  SYNCS.PHASECHK.TRANS64.TRYWAIT P0, [R92+URZ+0x40], R5 ;  /* 0x000040055c0075a7 */ /* 0x0022a400080011ff */
[----:B--2---:R-:W-:Y:S05]  /*cc90*/  @!P0 NANOSLEEP.SYNCS 0x989680 ;  /* 0x009896800000895d */ /* 0x004fea0003900000 */
[----:B------:R-:W2:Y:S02]  /*cca0*/  @!P0 SYNCS.PHASECHK.TRANS64 P0, [R92+URZ+0x40], R5 ;  /* 0x000040055c0085a7 */ /* 0x000ea400080010ff */
[----:B--2---:R-:W-:Y:S05]  /*ccb0*/  @!P0 BRA `(.L_x_151) ;  /* 0xfffffffc00f08947 */ /* 0x004fea000383ffff */
[----:B------:R-:W-:Y:S05]  /*ccc0*/  BRA `(.L_x_150) ;  /* 0xffffffc400f87947 */ /* 0x000fea000383ffff */
.L_x_159:
[----:B-1----:R1:W2:Y:S02]  /*ccd0*/  SYNCS.PHASECHK.TRANS64.TRYWAIT P0, [R92+URZ+0x40], R5 ;  /* 0x000040055c0075a7 */ /* 0x0022a400080011ff */
[----:B--2---:R-:W-:Y:S05]  /*cce0*/  @!P0 NANOSLEEP.SYNCS 0x989680 ;  /* 0x009896800000895d */ /* 0x004fea0003900000 */
[----:B------:R-:W2:Y:S02]  /*ccf0*/  @!P0 SYNCS.PHASECHK.TRANS64 P0, [R92+URZ+0x40], R5 ;  /* 0x000040055c0085a7 */ /* 0x000ea400080010ff */
[----:B--2---:R-:W-:Y:S05]  /*cd00*/  @!P0 BRA `(.L_x_159) ;  /* 0xfffffffc00f08947 */ /* 0x004fea000383ffff */
[----:B------:R-:W-:Y:S05]  /*cd10*/  BRA `(.L_x_158) ;  /* 0xffffffd000687947 */ /* 0x000fea000383ffff */
.L_x_167:
[----:B-1----:R1:W2:Y:S02]  /*cd20*/  SYNCS.PHASECHK.TRANS64.TRYWAIT P0, [R92+URZ+0x40], R5 ;  /* 0x000040055c0075a7 */ /* 0x0022a400080011ff */
[----:B--2---:R-:W-:Y:S05]  /*cd30*/  @!P0 NANOSLEEP.SYNCS 0x989680 ;  /* 0x009896800000895d */ /* 0x004fea0003900000 */
[----:B------:R-:W2:Y:S02]  /*cd40*/  @!P0 SYNCS.PHASECHK.TRANS64 P0, [R92+URZ+0x40], R5 ;  /* 0x000040055c0085a7 */ /* 0x000ea400080010ff */
[----:B--2---:R-:W-:Y:S05]  /*cd50*/  @!P0 BRA `(.L_x_167) ;  /* 0xfffffffc00f08947 */ /* 0x004fea000383ffff */
[----:B------:R-:W-:Y:S05]  /*cd60*/  BRA `(.L_x_166) ;  /* 0xffffffd800d07947 */ /* 0x000fea000383ffff */
.L_x_175:
[----:B-1----:R1:W2:Y:S02]  /*cd70*/  SYNCS.PHASECHK.TRANS64.TRYWAIT P0, [R92+URZ+0x40], R5 ;  /* 0x000040055c0075a7 */ /* 0x0022a400080011ff */
[----:B--2---:R-:W-:Y:S05]  /*cd80*/  @!P0 NANOSLEEP.SYNCS 0x989680 ;  /* 0x009896800000895d */ /* 0x004fea0003900000 */
[----:B------:R-:W2:Y:S02]  /*cd90*/  @!P0 SYNCS.PHASECHK.TRANS64 P0, [R92+URZ+0x40], R5 ;  /* 0x000040055c0085a7 */ /* 0x000ea400080010ff */
[----:B--2---:R-:W-:Y:S05]  /*cda0*/  @!P0 BRA `(.L_x_175) ;  /* 0xfffffffc00f08947 */ /* 0x004fea000383ffff */
[----:B------:R-:W-:Y:S05]  /*cdb0*/  BRA `(.L_x_174) ;  /* 0xffffffe400387947 */ /* 0x000fea000383ffff */
        .weak           $__internal_0_$__cuda_sm10x_tcgen05_guardrail_trap_col_being_dealloced_not_returned_by_alloc
        .type           $__internal_0_$__cuda_sm10x_tcgen05_guardrail_trap_col_being_dealloced_not_returned_by_alloc,@function
        .size           $__internal_0_$__cuda_sm10x_tcgen05_guardrail_trap_col_being_dealloced_not_returned_by_alloc,($__internal_1_$__cuda_sm10x_tcgen05_guardrail_trap_phase_invalid_during_alloc - $__internal_0_$__cuda_sm10x_tcgen05_guardrail_trap_col_being_dealloced_not_returned_by_alloc)
$__internal_0_$__cuda_sm10x_tcgen05_guardrail_trap_col_being_dealloced_not_returned_by_alloc:
[----:B------:R-:W-:Y:S05]  /*cdc0*/  BPT.TRAP 0x1 ;  /* 0x000000040000795c */ /* 0x000fea0000300000 */
[----:B------:R-:W-:-:S04]  /*cdd0*/  HFMA2 R3, -RZ, RZ, 0, 0 ;  /* 0x00000000ff037431 */ /* 0x000fc800000001ff */
[----:B------:R-:W-:Y:S05]  /*cde0*/  RET.REL.NODEC R2 `(_ZN7cutlass13device_kernelINS_4gemm6kernel13GemmUniversalIN4cute5tupleIJiiiiEEENS1_10collective13CollectiveMmaINS1_35MainloopSm100TmaUmmaWarpSpecializedILi4ELi2ELi4ENS5_IJNS4_1CILi2EEENSA_ILi1EEESC_EEEEENS5_IJNSA_ILi128EEENSA_ILi256EEENSA_ILi64EEEEEENS_10tfloat32_tENS5_IJlSC_lEEESJ_SK_NS4_8TiledMMAINS4_8MMA_AtomIJNS4_23SM100_MMA_TF32_2x1SM_SSISJ_SJ_fLi128ELi256ELNS4_4UMMA5MajorE0ELSP_0ELNSO_7ScaleInE0ELSQ_0EEEEEENS4_6LayoutINS5_IJSC_SC_SC_EEENS5_IJNSA_ILi0EEESV_SV_EEEEENS5_IJNS4_10UnderscoreESY_SY_EEEEENS4_18SM100_TMA_2SM_LOADENS4_14ComposedLayoutINS4_7SwizzleILi3ELi4ELi3EEENS4_18smem_ptr_flag_bitsILi32EEENST_INS5_IJNSA_ILi8EEENSA_ILi32EEEEEENS5_IJS18_SC_EEEEEEEvNS4_8identityES11_S1C_vS1D_EENS_8epilogue10collective18CollectiveEpilogueINS1F_23Sm100TmaWarpSpecializedILi4ELi2ELi16ELb1ELb0EEEJNS5_IJSH_SG_SH_EEENS5_IJNST_ISH_SC_EENST_INS5_IJNSA_ILi16EEESB_EEENS5_IJSC_SF_EEEEEEEESJ_SK_SJ_SK_NS1F_6fusion15FusionCallbacksIS1J_NS1R_17LinearCombinationISJ_fSJ_fLNS_15FloatRoundStyleE2EEES1K_S1Q_JEEENS4_5SM1004TMEM4LOAD26SM100_TMEM_LOAD_32dp32b16xENS4_13SM90_TMA_LOADENS12_INS13_ILi2ELi4ELi3EEES16_NST_INS5_IJS17_S1M_EEENS5_IJS1M_SC_EEEEEEENS4_39AutoVectorizingCopyWithAssumedAlignmentILi128EEENS4_14SM90_TMA_STOREES26_S28_S28_EEEvvEEEEvNT_6ParamsE) ;  /* 0xffffff3002847950 */ /* 0x000fea0003c3ffff */
        .weak           $__internal_1_$__cuda_sm10x_tcgen05_guardrail_trap_phase_invalid_during_alloc
        .type           $__internal_1_$__cuda_sm10x_tcgen05_guardrail_trap_phase_invalid_during_alloc,@function
        .size           $__internal_1_$__cuda_sm10x_tcgen05_guardrail_trap_phase_invalid_during_alloc,($__internal_2_$__cuda_sm10x_tcgen05_guardrail_trap_unallocated_columns_being_dealloced - $__internal_1_$__cuda_sm10x_tcgen05_guardrail_trap_phase_invalid_during_alloc)
$__internal_1_$__cuda_sm10x_tcgen05_guardrail_trap_phase_invalid_during_alloc:
[----:B------:R-:W-:Y:S05]  /*cdf0*/  BPT.TRAP 0x1 ;  /* 0x000000040000795c */ /* 0x000fea0000300000 */
[----:B------:R-:W-:-:S04]  /*ce00*/  MOV R3, 0x0 ;  /* 0x0000000000037802 */ /* 0x000fc80000000f00 */
[----:B------:R-:W-:Y:S05]  /*ce10*/  RET.REL.NODEC R2 `(_ZN7cutlass13device_kernelINS_4gemm6kernel13GemmUniversalIN4cute5tupleIJiiiiEEENS1_10collective13CollectiveMmaINS1_35MainloopSm100TmaUmmaWarpSpecializedILi4ELi2ELi4ENS5_IJNS4_1CILi2EEENSA_ILi1EEESC_EEEEENS5_IJNSA_ILi128EEENSA_ILi256EEENSA_ILi64EEEEEENS_10tfloat32_tENS5_IJlSC_lEEESJ_SK_NS4_8TiledMMAINS4_8MMA_AtomIJNS4_23SM100_MMA_TF32_2x1SM_SSISJ_SJ_fLi128ELi256ELNS4_4UMMA5MajorE0ELSP_0ELNSO_7ScaleInE0ELSQ_0EEEEEENS4_6LayoutINS5_IJSC_SC_SC_EEENS5_IJNSA_ILi0EEESV_SV_EEEEENS5_IJNS4_10UnderscoreESY_SY_EEEEENS4_18SM100_TMA_2SM_LOADENS4_14ComposedLayoutINS4_7SwizzleILi3ELi4ELi3EEENS4_18smem_ptr_flag_bitsILi32EEENST_INS5_IJNSA_ILi8EEENSA_ILi32EEEEEENS5_IJS18_SC_EEEEEEEvNS4_8identityES11_S1C_vS1D_EENS_8epilogue10collective18CollectiveEpilogueINS1F_23Sm100TmaWarpSpecializedILi4ELi2ELi16ELb1ELb0EEEJNS5_IJSH_SG_SH_EEENS5_IJNST_ISH_SC_EENST_INS5_IJNSA_ILi16EEESB_EEENS5_IJSC_SF_EEEEEEEESJ_SK_SJ_SK_NS1F_6fusion15FusionCallbacksIS1J_NS1R_17LinearCombinationISJ_fSJ_fLNS_15FloatRoundStyleE2EEES1K_S1Q_JEEENS4_5SM1004TMEM4LOAD26SM100_TMEM_LOAD_32dp32b16xENS4_13SM90_TMA_LOADENS12_INS13_ILi2ELi4ELi3EEES16_NST_INS5_IJS17_S1M_EEENS5_IJS1M_SC_EEEEEEENS4_39AutoVectorizingCopyWithAssumedAlignmentILi128EEENS4_14SM90_TMA_STOREES26_S28_S28_EEEvvEEEEvNT_6ParamsE) ;  /* 0xffffff3002787950 */ /* 0x000fea0003c3ffff */
        .weak           $__internal_2_$__cuda_sm10x_tcgen05_guardrail_trap_unallocated_columns_being_dealloced
        .type           $__internal_2_$__cuda_sm10x_tcgen05_guardrail_trap_unallocated_columns_being_dealloced,@function
        .size           $__internal_2_$__cuda_sm10x_tcgen05_guardrail_trap_unallocated_columns_being_dealloced,(.L_x_241 - $__internal_2_$__cuda_sm10x_tcgen05_guardrail_trap_unallocated_columns_being_dealloced)
$__internal_2_$__cuda_sm10x_tcgen05_guardrail_trap_unallocated_columns_being_dealloced:
[----:B------:R-:W-:Y:S05]  /*ce20*/  BPT.TRAP 0x1 ;  /* 0x000000040000795c */ /* 0x000fea0000300000 */
[----:B------:R-:W-:-:S04]  /*ce30*/  HFMA2 R3, -RZ, RZ, 0, 0 ;  /* 0x00000000ff037431 */ /* 0x000fc800000001ff */
[----:B------:R-:W-:Y:S05]  /*ce40*/  RET.REL.NODEC R2 `(_ZN7cutlass13device_kernelINS_4gemm6kernel13GemmUniversalIN4cute5tupleIJiiiiEEENS1_10collective13CollectiveMmaINS1_35MainloopSm100TmaUmmaWarpSpecializedILi4ELi2ELi4ENS5_IJNS4_1CILi2EEENSA_ILi1EEESC_EEEEENS5_IJNSA_ILi128EEENSA_ILi256EEENSA_ILi64EEEEEENS_10tfloat32_tENS5_IJlSC_lEEESJ_SK_NS4_8TiledMMAINS4_8MMA_AtomIJNS4_23SM100_MMA_TF32_2x1SM_SSISJ_SJ_fLi128ELi256ELNS4_4UMMA5MajorE0ELSP_0ELNSO_7ScaleInE0ELSQ_0EEEEEENS4_6LayoutINS5_IJSC_SC_SC_EEENS5_IJNSA_ILi0EEESV_SV_EEEEENS5_IJNS4_10UnderscoreESY_SY_EEEEENS4_18SM100_TMA_2SM_LOADENS4_14ComposedLayoutINS4_7SwizzleILi3ELi4ELi3EEENS4_18smem_ptr_flag_bitsILi32EEENST_INS5_IJNSA_ILi8EEENSA_ILi32EEEEEENS5_IJS18_SC_EEEEEEEvNS4_8identityES11_S1C_vS1D_EENS_8epilogue10collective18CollectiveEpilogueINS1F_23Sm100TmaWarpSpecializedILi4ELi2ELi16ELb1ELb0EEEJNS5_IJSH_SG_SH_EEENS5_IJNST_ISH_SC_EENST_INS5_IJNSA_ILi16EEESB_EEENS5_IJSC_SF_EEEEEEEESJ_SK_SJ_SK_NS1F_6fusion15FusionCallbacksIS1J_NS1R_17LinearCombinationISJ_fSJ_fLNS_15FloatRoundStyleE2EEES1K_S1Q_JEEENS4_5SM1004TMEM4LOAD26SM100_TMEM_LOAD_32dp32b16xENS4_13SM90_TMA_LOADENS12_INS13_ILi2ELi4ELi3EEES16_NST_INS5_IJS17_S1M_EEENS5_IJS1M_SC_EEEEEEENS4_39AutoVectorizingCopyWithAssumedAlignmentILi128EEENS4_14SM90_TMA_STOREES26_S28_S28_EEEvvEEEEvNT_6ParamsE) ;  /* 0xffffff30026c7950 */ /* 0x000fea0003c3ffff */
.L_x_240:
[----:B------:R-:W-:-:S00]  /*ce50*/  BRA `(.L_x_240) ;  /* 0xfffffffc00fc7947 */ /* 0x000fc0000383ffff */
[----:B------:R-:W-:-:S00]  /*ce60*/  NOP ;  /* 0x0000000000007918 */ /* 0x000fc00000000000 */
        /* <DEDUP_REMOVED lines=9> */
.L_x_241:


//--------------------- .nv.global.init           --------------------------
	.section	.nv.global.init,"aw",@progbits
.nv.global.init:
	.type		$str$27,@object
	.size		$str$27,($str$28 - $str$27)
$str$27:
        /*0000*/ 	.byte	0x28, 0x61, 0x64, 0x64, 0x72, 0x65, 0x73, 0x73, 0x20, 0x26, 0x20, 0x6d, 0x61, 0x73, 0x6b, 0x29
        /*0010*/ 	.byte	0x20, 0x3d, 0x3d, 0x20, 0x30, 0x00
	.type		$str$28,@object
	.size		$str$28,($str$26 - $str$28)
$str$28:
        /*0016*/ 	.byte	0x2f, 0x74, 0x6d, 0x70, 0x2f, 0x63, 0x75, 0x74, 0x6c, 0x61, 0x73, 0x73, 0x5f, 0x73, 0x77, 0x65
        /*0026*/ 	.byte	0x65, 0x70, 0x5f, 0x73, 0x72, 0x63, 0x2f, 0x69, 0x6e, 0x63, 0x6c, 0x75, 0x64, 0x65, 0x2f, 0x63
        /*0036*/ 	.byte	0x75, 0x74, 0x65, 0x2f, 0x70, 0x6f, 0x69, 0x6e, 0x74, 0x65, 0x72, 0x5f, 0x66, 0x6c, 0x61, 0x67
        /*0046*/ 	.byte	0x67, 0x65, 0x64, 0x2e, 0x68, 0x70, 0x70, 0x00
	.type		$str$26,@object
	.size		$str$26,($str$25 - $str$26)
$str$26:
        /*004e*/ 	.byte	0x2f, 0x74, 0x6d, 0x70, 0x2f, 0x63, 0x75, 0x74, 0x6c, 0x61, 0x73, 0x73, 0x5f, 0x73, 0x77, 0x65
        /*005e*/ 	.byte	0x65, 0x70, 0x5f, 0x73, 0x72, 0x63, 0x2f, 0x69, 0x6e, 0x63, 0x6c, 0x75, 0x64, 0x65, 0x2f, 0x63
        /*006e*/ 	.byte	0x75, 0x74, 0x65, 0x2f, 0x61, 0x74, 0x6f, 0x6d, 0x2f, 0x63, 0x6f, 0x70, 0x79, 0x5f, 0x74, 0x72
        /*007e*/ 	.byte	0x61, 0x69, 0x74, 0x73, 0x5f, 0x73, 0x6d, 0x31, 0x30, 0x30, 0x2e, 0x68, 0x70, 0x70, 0x00
	.type		$str$25,@object
	.size		$str$25,(__unnamed_1 - $str$25)
$str$25:
        /*008d*/ 	.byte	0x28, 0x28, 0x75, 0x69, 0x6e, 0x74, 0x33, 0x32, 0x5f, 0x74, 0x28, 0x74, 0x68, 0x72, 0x65, 0x61
        /*009d*/ 	.byte	0x64, 0x49, 0x64, 0x78, 0x2e, 0x78, 0x29, 0x20, 0x2f, 0x20, 0x33, 0x32, 0x29, 0x20, 0x25, 0x20
        /*00ad*/ 	.byte	0x34, 0x29, 0x20, 0x3d, 0x3d, 0x20, 0x28, 0x28, 0x28, 0x74, 0x6d, 0x65, 0x6d, 0x5f, 0x61, 0x64
        /*00bd*/ 	.byte	0x64, 0x72, 0x20, 0x3e, 0x3e, 0x20, 0x31, 0x36, 0x29, 0x20, 0x2f, 0x20, 0x33, 0x32, 0x29, 0x20
        /*00cd*/ 	.byte	0x25, 0x20, 0x34, 0x29, 0x00
	.type		__unnamed_1,@object
	.size		__unnamed_1,(__unnamed_2 - __unnamed_1)
__unnamed_1:
        /*00d2*/ 	.byte	0x61, 0x75, 0x74, 0x6f, 0x20, 0x63, 0x75, 0x74, 0x65, 0x3a, 0x3a, 0x61, 0x73, 0x5f, 0x70, 0x6f
        /* <DEDUP_REMOVED lines=24> */
        /*0262*/ 	.byte	0x43, 0x3c, 0x32, 0x30, 0x34, 0x38, 0x3e, 0x3e, 0x3e, 0x3e, 0x5d, 0x00
	.type		__unnamed_2,@object
	.size		__unnamed_2,(.L_2 - __unnamed_2)
__unnamed_2:
        /* <DEDUP_REMOVED lines=42> */
        /*050e*/ 	.byte	0x3e, 0x5d, 0x00
.L_2:


//--------------------- .nv.shared._ZN7cutlass13device_kernelINS_4gemm6kernel13GemmUniversalIN4cute5tupleIJiiiiEEENS1_10collective13CollectiveMmaINS1_35MainloopSm100TmaUmmaWarpSpecializedILi4ELi2ELi4ENS5_IJNS4_1CILi2EEENSA_ILi1EEESC_EEEEENS5_IJNSA_ILi128EEENSA_ILi256EEENSA_ILi64EEEEEENS_10tfloat32_tENS5_IJlSC_lEEESJ_SK_NS4_8TiledMMAINS4_8MMA_AtomIJNS4_23SM100_MMA_TF32_2x1SM_SSISJ_SJ_fLi128ELi256ELNS4_4UMMA5MajorE0ELSP_0ELNSO_7ScaleInE0ELSQ_0EEEEEENS4_6LayoutINS5_IJSC_SC_SC_EEENS5_IJNSA_ILi0EEESV_SV_EEEEENS5_IJNS4_10UnderscoreESY_SY_EEEEENS4_18SM100_TMA_2SM_LOADENS4_14ComposedLayoutINS4_7SwizzleILi3ELi4ELi3EEENS4_18smem_ptr_flag_bitsILi32EEENST_INS5_IJNSA_ILi8EEENSA_ILi32EEEEEENS5_IJS18_SC_EEEEEEEvNS4_8identityES11_S1C_vS1D_EENS_8epilogue10collective18CollectiveEpilogueINS1F_23Sm100TmaWarpSpecializedILi4ELi2ELi16ELb1ELb0EEEJNS5_IJSH_SG_SH_EEENS5_IJNST_ISH_SC_EENST_INS5_IJNSA_ILi16EEESB_EEENS5_IJSC_SF_EEEEEEEESJ_SK_SJ_SK_NS1F_6fusion15FusionCallbacksIS1J_NS1R_17LinearCombinationISJ_fSJ_fLNS_15FloatRoundStyleE2EEES1K_S1Q_JEEENS4_5SM1004TMEM4LOAD26SM100_TMEM_LOAD_32dp32b16xENS4_13SM90_TMA_LOADENS12_INS13_ILi2ELi4ELi3EEES16_NST_INS5_IJS17_S1M_EEENS5_IJS1M_SC_EEEEEEENS4_39AutoVectorizingCopyWithAssumedAlignmentILi128EEENS4_14SM90_TMA_STOREES26_S28_S28_EEEvvEEEEvNT_6ParamsE --------------------------
	.section	.nv.shared._ZN7cutlass13device_kernelINS_4gemm6kernel13GemmUniversalIN4cute5tupleIJiiiiEEENS1_10collective13CollectiveMmaINS1_35MainloopSm100TmaUmmaWarpSpecializedILi4ELi2ELi4ENS5_IJNS4_1CILi2EEENSA_ILi1EEESC_EEEEENS5_IJNSA_ILi128EEENSA_ILi256EEENSA_ILi64EEEEEENS_10tfloat32_tENS5_IJlSC_lEEESJ_SK_NS4_8TiledMMAINS4_8MMA_AtomIJNS4_23SM100_MMA_TF32_2x1SM_SSISJ_SJ_fLi128ELi256ELNS4_4UMMA5MajorE0ELSP_0ELNSO_7ScaleInE0ELSQ_0EEEEEENS4_6LayoutINS5_IJSC_SC_SC_EEENS5_IJNSA_ILi0EEESV_SV_EEEEENS5_IJNS4_10UnderscoreESY_SY_EEEEENS4_18SM100_TMA_2SM_LOADENS4_14ComposedLayoutINS4_7SwizzleILi3ELi4ELi3EEENS4_18smem_ptr_flag_bitsILi32EEENST_INS5_IJNSA_ILi8EEENSA_ILi32EEEEEENS5_IJS18_SC_EEEEEEEvNS4_8identityES11_S1C_vS1D_EENS_8epilogue10collective18CollectiveEpilogueINS1F_23Sm100TmaWarpSpecializedILi4ELi2ELi16ELb1ELb0EEEJNS5_IJSH_SG_SH_EEENS5_IJNST_ISH_SC_EENST_INS5_IJNSA_ILi16EEESB_EEENS5_IJSC_SF_EEEEEEEESJ_SK_SJ_SK_NS1F_6fusion15FusionCallbacksIS1J_NS1R_17LinearCombinationISJ_fSJ_fLNS_15FloatRoundStyleE2EEES1K_S1Q_JEEENS4_5SM1004TMEM4LOAD26SM100_TMEM_LOAD_32dp32b16xENS4_13SM90_TMA_LOADENS12_INS13_ILi2ELi4ELi3EEES16_NST_INS5_IJS17_S1M_EEENS5_IJS1M_SC_EEEEEEENS4_39AutoVectorizingCopyWithAssumedAlignmentILi128EEENS4_14SM90_TMA_STOREES26_S28_S28_EEEvvEEEEvNT_6ParamsE,"aw",@nobits
	.sectionflags	@""
	.align	16
	.zero		1024


//--------------------- .nv.shared.reserved.0     --------------------------
	.section	.nv.shared.reserved.0,"aw",@nobits
	.weak		__nv_reservedSMEM_offset_0_alias
	.size		__nv_reservedSMEM_offset_0_alias, 0, 64
	.other		__nv_reservedSMEM_offset_0_alias,@"STO_CUDA_RESERVED_SHARED STV_DEFAULT"
__nv_reservedSMEM_offset_0_alias:
	.zero		0
.nv.shared.reserved.0:
	.zero		64
	.weak		__nv_reservedSMEM_tcgen05_partition
	.type		__nv_reservedSMEM_tcgen05_partition,@object
	.size		__nv_reservedSMEM_tcgen05_partition,(.L_0 - __nv_reservedSMEM_tcgen05_partition)
__nv_reservedSMEM_tcgen05_partition:
	.zero		32
.L_0:


//--------------------- .nv.global                --------------------------
	.section	.nv.global,"aw",@nobits
.nv.global:
	.type		_ZN39_INTERNAL_6d331f4f_4_k_cu_bd0b4c09_99924cute1_E,@object
	.size		_ZN39_INTERNAL_6d331f4f_4_k_cu_bd0b4c09_99924cute1_E,(_ZN39_INTERNAL_6d331f4f_4_k_cu_bd0b4c09_99924cuda3std3__45__cpo6cbeginE - _ZN39_INTERNAL_6d331f4f_4_k_cu_bd0b4c09_99924cute1_E)
_ZN39_INTERNAL_6d331f4f_4_k_cu_bd0b4c09_99924cute1_E:
	.zero		1
	.type		_ZN39_INTERNAL_6d331f4f_4_k_cu_bd0b4c09_99924cuda3std3__45__cpo6cbeginE,@object
	.size		_ZN39_INTERNAL_6d331f4f_4_k_cu_bd0b4c09_99924cuda3std3__45__cpo6cbeginE,(_ZN39_INTERNAL_6d331f4f_4_k_cu_bd0b4c09_99924cuda3std3__48in_placeE - _ZN39_INTERNAL_6d331f4f_4_k_cu_bd0b4c09_99924cuda3std3__45__cpo6cbeginE)
_ZN39_INTERNAL_6d331f4f_4_k_cu_bd0b4c09_99924cuda3std3__45__cpo6cbeginE:
	.zero		1
	.type		_ZN39_INTERNAL_6d331f4f_4_k_cu_bd0b4c09_99924cuda3std3__48in_placeE,@object
	.size		_ZN39_INTERNAL_6d331f4f_4_k_cu_bd0b4c09_99924cuda3std3__48in_placeE,(_ZN39_INTERNAL_6d331f4f_4_k_cu_bd0b4c09_99924cuda3std6ranges3__45__cpo9iter_moveE - _ZN39_INTERNAL_6d331f4f_4_k_cu_bd0b4c09_99924cuda3std3__48in_placeE)
_ZN39_INTERNAL_6d331f4f_4_k_cu_bd0b4c09_99924cuda3std3__48in_placeE:
	.zero		1
	.type		_ZN39_INTERNAL_6d331f4f_4_k_cu_bd0b4c09_99924cuda3std6ranges3__45__cpo9iter_moveE,@object
	.size		_ZN39_INTERNAL_6d331f4f_4_k_cu_bd0b4c09_99924cuda3std6ranges3__45__cpo9iter_moveE,(_ZN39_INTERNAL_6d331f4f_4_k_cu_bd0b4c09_99924cuda3std3__45__cpo5beginE - _ZN39_INTERNAL_6d331f4f_4_k_cu_bd0b4c09_99924cuda3std6ranges3__45__cpo9iter_moveE)
_ZN39_INTERNAL_6d331f4f_4_k_cu_bd0b4c09_99924cuda3std6ranges3__45__cpo9iter_moveE:
	.zero		1
	.type		_ZN39_INTERNAL_6d331f4f_4_k_cu_bd0b4c09_99924cuda3std3__45__cpo5beginE,@object
	.size		_ZN39_INTERNAL_6d331f4f_4_k_cu_bd0b4c09_99924cuda3std3__45__cpo5beginE,(_ZN39_INTERNAL_6d331f4f_4_k_cu_bd0b4c09_99924cuda3std3__441_GLOBAL__N__6d331f4f_4_k_cu_bd0b4c09_99926ignoreE - _ZN39_INTERNAL_6d331f4f_4_k_cu_bd0b4c09_99924cuda3std3__45__cpo5beginE)
_ZN39_INTERNAL_6d331f4f_4_k_cu_bd0b4c09_99924cuda3std3__45__cpo5beginE:
	.zero		1
	.type		_ZN39_INTERNAL_6d331f4f_4_k_cu_bd0b4c09_99924cuda3std3__441_GLOBAL__N__6d331f4f_4_k_cu_bd0b4c09_99926ignoreE,@object
	.size		_ZN39_INTERNAL_6d331f4f_4_k_cu_bd0b4c09_99924cuda3std3__441_GLOBAL__N__6d331f4f_4_k_cu_bd0b4c09_99926ignoreE,(_ZN39_INTERNAL_6d331f4f_4_k_cu_bd0b4c09_99924cute7productE - _ZN39_INTERNAL_6d331f4f_4_k_cu_bd0b4c09_99924cuda3std3__441_GLOBAL__N__6d331f4f_4_k_cu_bd0b4c09_99926ignoreE)
_ZN39_INTERNAL_6d331f4f_4_k_cu_bd0b4c09_99924cuda3std3__441_GLOBAL__N__6d331f4f_4_k_cu_bd0b4c09_99926ignoreE:
	.zero		1
	.type		_ZN39_INTERNAL_6d331f4f_4_k_cu_bd0b4c09_99924cute7productE,@object
	.size		_ZN39_INTERNAL_6d331f4f_4_k_cu_bd0b4c09_99924cute7productE,(_ZN39_INTERNAL_6d331f4f_4_k_cu_bd0b4c09_99924cuda3std3__45__cpo3endE - _ZN39_INTERNAL_6d331f4f_4_k_cu_bd0b4c09_99924cute7productE)
_ZN39_INTERNAL_6d331f4f_4_k_cu_bd0b4c09_99924cute7productE:
	.zero		1
	.type		_ZN39_INTERNAL_6d331f4f_4_k_cu_bd0b4c09_99924cuda3std3__45__cpo3endE,@object
	.size		_ZN39_INTERNAL_6d331f4f_4_k_cu_bd0b4c09_99924cuda3std3__45__cpo3endE,(_ZN39_INTERNAL_6d331f4f_4_k_cu_bd0b4c09_99924cuda3std3__419piecewise_constructE - _ZN39_INTERNAL_6d331f4f_4_k_cu_bd0b4c09_99924cuda3std3__45__cpo3endE)
_ZN39_INTERNAL_6d331f4f_4_k_cu_bd0b4c09_99924cuda3std3__45__cpo3endE:
	.zero		1
	.type		_ZN39_INTERNAL_6d331f4f_4_k_cu_bd0b4c09_99924cuda3std3__419piecewise_constructE,@object
	.size		_ZN39_INTERNAL_6d331f4f_4_k_cu_bd0b4c09_99924cuda3std3__419piecewise_constructE,(_ZN39_INTERNAL_6d331f4f_4_k_cu_bd0b4c09_99924cuda3std3__45__cpo4cendE - _ZN39_INTERNAL_6d331f4f_4_k_cu_bd0b4c09_99924cuda3std3__419piecewise_constructE)
_ZN39_INTERNAL_6d331f4f_4_k_cu_bd0b4c09_99924cuda3std3__419piecewise_constructE:
	.zero		1
	.type		_ZN39_INTERNAL_6d331f4f_4_k_cu_bd0b4c09_99924cuda3std3__45__cpo4cendE,@object
	.size		_ZN39_INTERNAL_6d331f4f_4_k_cu_bd0b4c09_99924cuda3std3__45__cpo4cendE,(_ZN39_INTERNAL_6d331f4f_4_k_cu_bd0b4c09_99924cuda3std6ranges3__45__cpo4swapE - _ZN39_INTERNAL_6d331f4f_4_k_cu_bd0b4c09_99924cuda3std3__45__cpo4cendE)
_ZN39_INTERNAL_6d331f4f_4_k_cu_bd0b4c09_99924cuda3std3__45__cpo4cendE:
	.zero		1
	.type		_ZN39_INTERNAL_6d331f4f_4_k_cu_bd0b4c09_99924cuda3std6ranges3__45__cpo4swapE,@object
	.size		_ZN39_INTERNAL_6d331f4f_4_k_cu_bd0b4c09_99924cuda3std6ranges3__45__cpo4swapE,(.L_10 - _ZN39_INTERNAL_6d331f4f_4_k_cu_bd0b4c09_99924cuda3std6ranges3__45__cpo4swapE)
_ZN39_INTERNAL_6d331f4f_4_k_cu_bd0b4c09_99924cuda3std6ranges3__45__cpo4swapE:
	.zero		1
.L_10:


//--------------------- .nv.constant0._ZN7cutlass13device_kernelINS_4gemm6kernel13GemmUniversalIN4cute5tupleIJiiiiEEENS1_10collective13CollectiveMmaINS1_35MainloopSm100TmaUmmaWarpSpecializedILi4ELi2ELi4ENS5_IJNS4_1CILi2EEENSA_ILi1EEESC_EEEEENS5_IJNSA_ILi128EEENSA_ILi256EEENSA_ILi64EEEEEENS_10tfloat32_tENS5_IJlSC_lEEESJ_SK_NS4_8TiledMMAINS4_8MMA_AtomIJNS4_23SM100_MMA_TF32_2x1SM_SSISJ_SJ_fLi128ELi256ELNS4_4UMMA5MajorE0ELSP_0ELNSO_7ScaleInE0ELSQ_0EEEEEENS4_6LayoutINS5_IJSC_SC_SC_EEENS5_IJNSA_ILi0EEESV_SV_EEEEENS5_IJNS4_10UnderscoreESY_SY_EEEEENS4_18SM100_TMA_2SM_LOADENS4_14ComposedLayoutINS4_7SwizzleILi3ELi4ELi3EEENS4_18smem_ptr_flag_bitsILi32EEENST_INS5_IJNSA_ILi8EEENSA_ILi32EEEEEENS5_IJS18_SC_EEEEEEEvNS4_8identityES11_S1C_vS1D_EENS_8epilogue10collective18CollectiveEpilogueINS1F_23Sm100TmaWarpSpecializedILi4ELi2ELi16ELb1ELb0EEEJNS5_IJSH_SG_SH_EEENS5_IJNST_ISH_SC_EENST_INS5_IJNSA_ILi16EEESB_EEENS5_IJSC_SF_EEEEEEEESJ_SK_SJ_SK_NS1F_6fusion15FusionCallbacksIS1J_NS1R_17LinearCombinationISJ_fSJ_fLNS_15FloatRoundStyleE2EEES1K_S1Q_JEEENS4_5SM1004TMEM4LOAD26SM100_TMEM_LOAD_32dp32b16xENS4_13SM90_TMA_LOADENS12_INS13_ILi2ELi4ELi3EEES16_NST_INS5_IJS17_S1M_EEENS5_IJS1M_SC_EEEEEEENS4_39AutoVectorizingCopyWithAssumedAlignmentILi128EEENS4_14SM90_TMA_STOREES26_S28_S28_EEEvvEEEEvNT_6ParamsE --------------------------
	.section	.nv.constant0._ZN7cutlass13device_kernelINS_4gemm6kernel13GemmUniversalIN4cute5tupleIJiiiiEEENS1_10collective13CollectiveMmaINS1_35MainloopSm100TmaUmmaWarpSpecializedILi4ELi2ELi4ENS5_IJNS4_1CILi2EEENSA_ILi1EEESC_EEEEENS5_IJNSA_ILi128EEENSA_ILi256EEENSA_ILi64EEEEEENS_10tfloat32_tENS5_IJlSC_lEEESJ_SK_NS4_8TiledMMAINS4_8MMA_AtomIJNS4_23SM100_MMA_TF32_2x1SM_SSISJ_SJ_fLi128ELi256ELNS4_4UMMA5MajorE0ELSP_0ELNSO_7ScaleInE0ELSQ_0EEEEEENS4_6LayoutINS5_IJSC_SC_SC_EEENS5_IJNSA_ILi0EEESV_SV_EEEEENS5_IJNS4_10UnderscoreESY_SY_EEEEENS4_18SM100_TMA_2SM_LOADENS4_14ComposedLayoutINS4_7SwizzleILi3ELi4ELi3EEENS4_18smem_ptr_flag_bitsILi32EEENST_INS5_IJNSA_ILi8EEENSA_ILi32EEEEEENS5_IJS18_SC_EEEEEEEvNS4_8identityES11_S1C_vS1D_EENS_8epilogue10collective18CollectiveEpilogueINS1F_23Sm100TmaWarpSpecializedILi4ELi2ELi16ELb1ELb0EEEJNS5_IJSH_SG_SH_EEENS5_IJNST_ISH_SC_EENST_INS5_IJNSA_ILi16EEESB_EEENS5_IJSC_SF_EEEEEEEESJ_SK_SJ_SK_NS1F_6fusion15FusionCallbacksIS1J_NS1R_17LinearCombinationISJ_fSJ_fLNS_15FloatRoundStyleE2EEES1K_S1Q_JEEENS4_5SM1004TMEM4LOAD26SM100_TMEM_LOAD_32dp32b16xENS4_13SM90_TMA_LOADENS12_INS13_ILi2ELi4ELi3EEES16_NST_INS5_IJS17_S1M_EEENS5_IJS1M_SC_EEEEEEENS4_39AutoVectorizingCopyWithAssumedAlignmentILi128EEENS4_14SM90_TMA_STOREES26_S28_S28_EEEvvEEEEvNT_6ParamsE,"a",@progbits
	.sectionflags	@""
	.align	4
.nv.constant0._ZN7cutlass13device_kernelINS_4gemm6kernel13GemmUniversalIN4cute5tupleIJiiiiEEENS1_10collective13CollectiveMmaINS1_35MainloopSm100TmaUmmaWarpSpecializedILi4ELi2ELi4ENS5_IJNS4_1CILi2EEENSA_ILi1EEESC_EEEEENS5_IJNSA_ILi128EEENSA_ILi256EEENSA_ILi64EEEEEENS_10tfloat32_tENS5_IJlSC_lEEESJ_SK_NS4_8TiledMMAINS4_8MMA_AtomIJNS4_23SM100_MMA_TF32_2x1SM_SSISJ_SJ_fLi128ELi256ELNS4_4UMMA5MajorE0ELSP_0ELNSO_7ScaleInE0ELSQ_0EEEEEENS4_6LayoutINS5_IJSC_SC_SC_EEENS5_IJNSA_ILi0EEESV_SV_EEEEENS5_IJNS4_10UnderscoreESY_SY_EEEEENS4_18SM100_TMA_2SM_LOADENS4_14ComposedLayoutINS4_7SwizzleILi3ELi4ELi3EEENS4_18smem_ptr_flag_bitsILi32EEENST_INS5_IJNSA_ILi8EEENSA_ILi32EEEEEENS5_IJS18_SC_EEEEEEEvNS4_8identityES11_S1C_vS1D_EENS_8epilogue10collective18CollectiveEpilogueINS1F_23Sm100TmaWarpSpecializedILi4ELi2ELi16ELb1ELb0EEEJNS5_IJSH_SG_SH_EEENS5_IJNST_ISH_SC_EENST_INS5_IJNSA_ILi16EEESB_EEENS5_IJSC_SF_EEEEEEEESJ_SK_SJ_SK_NS1F_6fusion15FusionCallbacksIS1J_NS1R_17LinearCombinationISJ_fSJ_fLNS_15FloatRoundStyleE2EEES1K_S1Q_JEEENS4_5SM1004TMEM4LOAD26SM100_TMEM_LOAD_32dp32b16xENS4_13SM90_TMA_LOADENS12_INS13_ILi2ELi4ELi3EEES16_NST_INS5_IJS17_S1M_EEENS5_IJS1M_SC_EEEEEEENS4_39AutoVectorizingCopyWithAssumedAlignmentILi128EEENS4_14SM90_TMA_STOREES26_S28_S28_EEEvvEEEEvNT_6ParamsE:
	.zero		2944


//--------------------- SYMBOLS --------------------------

	.type		.nv.reservedSmem.offset0,@object
	.size		.nv.reservedSmem.offset0,0x4
	.type		.nv.reservedSmem.cap,@object
	.size		.nv.reservedSmem.cap,0x4
	.type		__assertfail,@function
